	.target	sm_100a

	.elftype	@"ET_EXEC"


//--------------------- .note.nv.tkinfo           --------------------------
	.section	.note.nv.tkinfo,"",@"SHT_NOTE"
	.sectionflags	@"SHF_NOTE_NV_TKINFO"
	.tkinfo
        /*0018*/ 	.word	0x00000002
        /*0030*/ 	.string	""
        /*0030*/ 	.string	"ptxas"
        /*0030*/ 	.string	"Cuda compilation tools, release 13.0, V13.0.88"
        /*0030*/ 	.string	"Build cuda_13.0.r13.0/compiler.36424714_0"
        /*0030*/ 	.string	"-arch sm_100a -m 64 "



//--------------------- .note.nv.cuinfo           --------------------------
	.section	.note.nv.cuinfo,"",@"SHT_NOTE"
	.sectionflags	@"SHF_NOTE_NV_CUINFO"
        /*0018*/ 	.short	0x0002
        /*001a*/ 	.short	0x0064
        /*001c*/ 	.short	0x0082
	.zero		2


//--------------------- .nv.info                  --------------------------
	.section	.nv.info,"",@"SHT_CUDA_INFO"
	.align	4


	//----- nvinfo : EIATTR_REGCOUNT
	.align		4
        /*0000*/ 	.byte	0x04, 0x2f
        /*0002*/ 	.short	(.L_19 - .L_18)
	.align		4
.L_18:
        /*0004*/ 	.word	index@(_ZN7cutlass13device_kernelINS_4conv6kernel13ConvUniversalINS1_16ConvProblemShapeILNS1_8OperatorE1ELi3EEENS1_10collective14CollectiveConvINS1_47MainloopSm100TmaUmmaWarpSpecializedImplicitGemmILS5_1ELi34ELi3ELi1ELi2EN4cute5tupleIJNSA_1CILi1EEESD_SD_EEEEENSB_IJNSC_ILi128EEENSC_ILi64EEENSB_IJNSC_ILi32EEEEEEEEENS_12float_e4m3_tESL_NSA_8TiledMMAINSA_8MMA_AtomIJNSA_10MMA_TraitsINSA_19SM100_MMA_F8F6F4_SSEJSL_SL_fSG_SH_NSA_17integral_constantINSA_4UMMA5MajorELSS_0EEENSQ_ISS_LSS_1EEENSQ_INSR_7ScaleInELSV_0EEESW_EEEEEENSA_6LayoutISE_NSB_IJNSC_ILi0EEES10_S10_EEEEENSB_IJNSA_10UnderscoreES13_S13_EEEEENS7_6detail27Sm100ImplicitGemmTileTraitsINSA_20SM90_TMA_LOAD_IM2COLENSA_14ComposedLayoutINSA_7SwizzleILi1ELi4ELi3EEENSA_18smem_ptr_flag_bitsILi8EEENSZ_INSB_IJNSC_ILi8EEESI_EEENSB_IJSI_SD_EEEEEEEvEENS17_INSA_13SM90_TMA_LOADENS19_INS1A_ILi2ELi4ELi3EEES1D_NSZ_INSB_IJSH_S1E_EEENSB_IJSD_SH_EEEEEEEvEEEENS_8epilogue10collective18CollectiveEpilogueINS1S_23Sm100TmaWarpSpecializedILi1ELi1ELi64ELb0ELb0EEEJSK_NSB_IJNSZ_ISG_SD_EENSZ_ISH_SD_EEEEESL_NSB_IJNSB_IJllllEEESD_S10_EEESL_S21_NS1S_6fusion15FusionCallbacksIS1W_NS22_17LinearCombinationISL_fSL_fLNS_15FloatRoundStyleE2EEESK_S1Z_JEEENSA_5SM1004TMEM4LOAD26SM100_TMEM_LOAD_32dp32b64xES18_NS19_IS1L_S1D_NSZ_INSB_IJS1E_SH_EEENSB_IJSH_SD_EEEEEEENSA_39AutoVectorizingCopyWithAssumedAlignmentILi128EEENSA_21SM90_TMA_STORE_IM2COLES2F_S2H_S2H_EEEvvEEEEvNT_6ParamsE)
        /*0008*/ 	.word	0x00000096


	//----- nvinfo : EIATTR_FRAME_SIZE
	.align		4
.L_19:
        /*000c*/ 	.byte	0x04, 0x11
        /*000e*/ 	.short	(.L_21 - .L_20)
	.align		4
.L_20:
        /*0010*/ 	.word	index@($__internal_2_$__cuda_sm10x_tcgen05_guardrail_trap_unallocated_columns_being_dealloced)
        /*0014*/ 	.word	0x00000008


	//----- nvinfo : EIATTR_FRAME_SIZE
	.align		4
.L_21:
        /*0018*/ 	.byte	0x04, 0x11
        /*001a*/ 	.short	(.L_23 - .L_22)
	.align		4
.L_22:
        /*001c*/ 	.word	index@($__internal_1_$__cuda_sm10x_tcgen05_guardrail_trap_phase_invalid_during_alloc)
        /*0020*/ 	.word	0x00000008


	//----- nvinfo : EIATTR_FRAME_SIZE
	.align		4
.L_23:
        /*0024*/ 	.byte	0x04, 0x11
        /*0026*/ 	.short	(.L_25 - .L_24)
	.align		4
.L_24:
        /*0028*/ 	.word	index@($__internal_0_$__cuda_sm10x_tcgen05_guardrail_trap_col_being_dealloced_not_returned_by_alloc)
        /*002c*/ 	.word	0x00000008


	//----- nvinfo : EIATTR_FRAME_SIZE
	.align		4
.L_25:
        /*0030*/ 	.byte	0x04, 0x11
        /*0032*/ 	.short	(.L_27 - .L_26)
	.align		4
.L_26:
        /*0034*/ 	.word	index@(_ZN7cutlass13device_kernelINS_4conv6kernel13ConvUniversalINS1_16ConvProblemShapeILNS1_8OperatorE1ELi3EEENS1_10collective14CollectiveConvINS1_47MainloopSm100TmaUmmaWarpSpecializedImplicitGemmILS5_1ELi34ELi3ELi1ELi2EN4cute5tupleIJNSA_1CILi1EEESD_SD_EEEEENSB_IJNSC_ILi128EEENSC_ILi64EEENSB_IJNSC_ILi32EEEEEEEEENS_12float_e4m3_tESL_NSA_8TiledMMAINSA_8MMA_AtomIJNSA_10MMA_TraitsINSA_19SM100_MMA_F8F6F4_SSEJSL_SL_fSG_SH_NSA_17integral_constantINSA_4UMMA5MajorELSS_0EEENSQ_ISS_LSS_1EEENSQ_INSR_7ScaleInELSV_0EEESW_EEEEEENSA_6LayoutISE_NSB_IJNSC_ILi0EEES10_S10_EEEEENSB_IJNSA_10UnderscoreES13_S13_EEEEENS7_6detail27Sm100ImplicitGemmTileTraitsINSA_20SM90_TMA_LOAD_IM2COLENSA_14ComposedLayoutINSA_7SwizzleILi1ELi4ELi3EEENSA_18smem_ptr_flag_bitsILi8EEENSZ_INSB_IJNSC_ILi8EEESI_EEENSB_IJSI_SD_EEEEEEEvEENS17_INSA_13SM90_TMA_LOADENS19_INS1A_ILi2ELi4ELi3EEES1D_NSZ_INSB_IJSH_S1E_EEENSB_IJSD_SH_EEEEEEEvEEEENS_8epilogue10collective18CollectiveEpilogueINS1S_23Sm100TmaWarpSpecializedILi1ELi1ELi64ELb0ELb0EEEJSK_NSB_IJNSZ_ISG_SD_EENSZ_ISH_SD_EEEEESL_NSB_IJNSB_IJllllEEESD_S10_EEESL_S21_NS1S_6fusion15FusionCallbacksIS1W_NS22_17LinearCombinationISL_fSL_fLNS_15FloatRoundStyleE2EEESK_S1Z_JEEENSA_5SM1004TMEM4LOAD26SM100_TMEM_LOAD_32dp32b64xES18_NS19_IS1L_S1D_NSZ_INSB_IJS1E_SH_EEENSB_IJSH_SD_EEEEEEENSA_39AutoVectorizingCopyWithAssumedAlignmentILi128EEENSA_21SM90_TMA_STORE_IM2COLES2F_S2H_S2H_EEEvvEEEEvNT_6ParamsE)
        /*0038*/ 	.word	0x00000008


	//----- nvinfo : EIATTR_MIN_STACK_SIZE
	.align		4
.L_27:
        /*003c*/ 	.byte	0x04, 0x12
        /*003e*/ 	.short	(.L_29 - .L_28)
	.align		4
.L_28:
        /*0040*/ 	.word	index@(_ZN7cutlass13device_kernelINS_4conv6kernel13ConvUniversalINS1_16ConvProblemShapeILNS1_8OperatorE1ELi3EEENS1_10collective14CollectiveConvINS1_47MainloopSm100TmaUmmaWarpSpecializedImplicitGemmILS5_1ELi34ELi3ELi1ELi2EN4cute5tupleIJNSA_1CILi1EEESD_SD_EEEEENSB_IJNSC_ILi128EEENSC_ILi64EEENSB_IJNSC_ILi32EEEEEEEEENS_12float_e4m3_tESL_NSA_8TiledMMAINSA_8MMA_AtomIJNSA_10MMA_TraitsINSA_19SM100_MMA_F8F6F4_SSEJSL_SL_fSG_SH_NSA_17integral_constantINSA_4UMMA5MajorELSS_0EEENSQ_ISS_LSS_1EEENSQ_INSR_7ScaleInELSV_0EEESW_EEEEEENSA_6LayoutISE_NSB_IJNSC_ILi0EEES10_S10_EEEEENSB_IJNSA_10UnderscoreES13_S13_EEEEENS7_6detail27Sm100ImplicitGemmTileTraitsINSA_20SM90_TMA_LOAD_IM2COLENSA_14ComposedLayoutINSA_7SwizzleILi1ELi4ELi3EEENSA_18smem_ptr_flag_bitsILi8EEENSZ_INSB_IJNSC_ILi8EEESI_EEENSB_IJSI_SD_EEEEEEEvEENS17_INSA_13SM90_TMA_LOADENS19_INS1A_ILi2ELi4ELi3EEES1D_NSZ_INSB_IJSH_S1E_EEENSB_IJSD_SH_EEEEEEEvEEEENS_8epilogue10collective18CollectiveEpilogueINS1S_23Sm100TmaWarpSpecializedILi1ELi1ELi64ELb0ELb0EEEJSK_NSB_IJNSZ_ISG_SD_EENSZ_ISH_SD_EEEEESL_NSB_IJNSB_IJllllEEESD_S10_EEESL_S21_NS1S_6fusion15FusionCallbacksIS1W_NS22_17LinearCombinationISL_fSL_fLNS_15FloatRoundStyleE2EEESK_S1Z_JEEENSA_5SM1004TMEM4LOAD26SM100_TMEM_LOAD_32dp32b64xES18_NS19_IS1L_S1D_NSZ_INSB_IJS1E_SH_EEENSB_IJSH_SD_EEEEEEENSA_39AutoVectorizingCopyWithAssumedAlignmentILi128EEENSA_21SM90_TMA_STORE_IM2COLES2F_S2H_S2H_EEEvvEEEEvNT_6ParamsE)
        /*0044*/ 	.word	0x00000008
.L_29:


//--------------------- .nv.compat                --------------------------
	.section	.nv.compat,"",@"SHT_CUDA_COMPAT_INFO"
	.align	4
        /*0000*/ 	.byte	0x02, 0x09, 0x01, 0x00, 0x02, 0x02, 0x02, 0x00, 0x02, 0x05, 0x05, 0x00, 0x03, 0x07, 0x01, 0x01
        /*0010*/ 	.byte	0x02, 0x03, 0x01, 0x00, 0x02, 0x06, 0x01, 0x00, 0x04, 0x0b, 0x08, 0x00, 0x09, 0x00, 0x00, 0x00
        /*0020*/ 	.byte	0x00, 0x00, 0x00, 0x00


//--------------------- .nv.info._ZN7cutlass13device_kernelINS_4conv6kernel13ConvUniversalINS1_16ConvProblemShapeILNS1_8OperatorE1ELi3EEENS1_10collective14CollectiveConvINS1_47MainloopSm100TmaUmmaWarpSpecializedImplicitGemmILS5_1ELi34ELi3ELi1ELi2EN4cute5tupleIJNSA_1CILi1EEESD_SD_EEEEENSB_IJNSC_ILi128EEENSC_ILi64EEENSB_IJNSC_ILi32EEEEEEEEENS_12float_e4m3_tESL_NSA_8TiledMMAINSA_8MMA_AtomIJNSA_10MMA_TraitsINSA_19SM100_MMA_F8F6F4_SSEJSL_SL_fSG_SH_NSA_17integral_constantINSA_4UMMA5MajorELSS_0EEENSQ_ISS_LSS_1EEENSQ_INSR_7ScaleInELSV_0EEESW_EEEEEENSA_6LayoutISE_NSB_IJNSC_ILi0EEES10_S10_EEEEENSB_IJNSA_10UnderscoreES13_S13_EEEEENS7_6detail27Sm100ImplicitGemmTileTraitsINSA_20SM90_TMA_LOAD_IM2COLENSA_14ComposedLayoutINSA_7SwizzleILi1ELi4ELi3EEENSA_18smem_ptr_flag_bitsILi8EEENSZ_INSB_IJNSC_ILi8EEESI_EEENSB_IJSI_SD_EEEEEEEvEENS17_INSA_13SM90_TMA_LOADENS19_INS1A_ILi2ELi4ELi3EEES1D_NSZ_INSB_IJSH_S1E_EEENSB_IJSD_SH_EEEEEEEvEEEENS_8epilogue10collective18CollectiveEpilogueINS1S_23Sm100TmaWarpSpecializedILi1ELi1ELi64ELb0ELb0EEEJSK_NSB_IJNSZ_ISG_SD_EENSZ_ISH_SD_EEEEESL_NSB_IJNSB_IJllllEEESD_S10_EEESL_S21_NS1S_6fusion15FusionCallbacksIS1W_NS22_17LinearCombinationISL_fSL_fLNS_15FloatRoundStyleE2EEESK_S1Z_JEEENSA_5SM1004TMEM4LOAD26SM100_TMEM_LOAD_32dp32b64xES18_NS19_IS1L_S1D_NSZ_INSB_IJS1E_SH_EEENSB_IJSH_SD_EEEEEEENSA_39AutoVectorizingCopyWithAssumedAlignmentILi128EEENSA_21SM90_TMA_STORE_IM2COLES2F_S2H_S2H_EEEvvEEEEvNT_6ParamsE --------------------------
	.section	.nv.info._ZN7cutlass13device_kernelINS_4conv6kernel13ConvUniversalINS1_16ConvProblemShapeILNS1_8OperatorE1ELi3EEENS1_10collective14CollectiveConvINS1_47MainloopSm100TmaUmmaWarpSpecializedImplicitGemmILS5_1ELi34ELi3ELi1ELi2EN4cute5tupleIJNSA_1CILi1EEESD_SD_EEEEENSB_IJNSC_ILi128EEENSC_ILi64EEENSB_IJNSC_ILi32EEEEEEEEENS_12float_e4m3_tESL_NSA_8TiledMMAINSA_8MMA_AtomIJNSA_10MMA_TraitsINSA_19SM100_MMA_F8F6F4_SSEJSL_SL_fSG_SH_NSA_17integral_constantINSA_4UMMA5MajorELSS_0EEENSQ_ISS_LSS_1EEENSQ_INSR_7ScaleInELSV_0EEESW_EEEEEENSA_6LayoutISE_NSB_IJNSC_ILi0EEES10_S10_EEEEENSB_IJNSA_10UnderscoreES13_S13_EEEEENS7_6detail27Sm100ImplicitGemmTileTraitsINSA_20SM90_TMA_LOAD_IM2COLENSA_14ComposedLayoutINSA_7SwizzleILi1ELi4ELi3EEENSA_18smem_ptr_flag_bitsILi8EEENSZ_INSB_IJNSC_ILi8EEESI_EEENSB_IJSI_SD_EEEEEEEvEENS17_INSA_13SM90_TMA_LOADENS19_INS1A_ILi2ELi4ELi3EEES1D_NSZ_INSB_IJSH_S1E_EEENSB_IJSD_SH_EEEEEEEvEEEENS_8epilogue10collective18CollectiveEpilogueINS1S_23Sm100TmaWarpSpecializedILi1ELi1ELi64ELb0ELb0EEEJSK_NSB_IJNSZ_ISG_SD_EENSZ_ISH_SD_EEEEESL_NSB_IJNSB_IJllllEEESD_S10_EEESL_S21_NS1S_6fusion15FusionCallbacksIS1W_NS22_17LinearCombinationISL_fSL_fLNS_15FloatRoundStyleE2EEESK_S1Z_JEEENSA_5SM1004TMEM4LOAD26SM100_TMEM_LOAD_32dp32b64xES18_NS19_IS1L_S1D_NSZ_INSB_IJS1E_SH_EEENSB_IJSH_SD_EEEEEEENSA_39AutoVectorizingCopyWithAssumedAlignmentILi128EEENSA_21SM90_TMA_STORE_IM2COLES2F_S2H_S2H_EEEvvEEEEvNT_6ParamsE,"",@"SHT_CUDA_INFO"
	.sectionflags	@""
	.align	4


	//----- nvinfo : EIATTR_CUDA_API_VERSION
	.align		4
        /*0000*/ 	.byte	0x04, 0x37
        /*0002*/ 	.short	(.L_31 - .L_30)
.L_30:
        /*0004*/ 	.word	0x00000082


	//----- nvinfo : EIATTR_KPARAM_INFO
	.align		4
.L_31:
        /*0008*/ 	.byte	0x04, 0x17
        /*000a*/ 	.short	(.L_33 - .L_32)
.L_32:
        /*000c*/ 	.word	0x00000000
        /*0010*/ 	.short	0x0000
        /*0012*/ 	.short	0x0000
        /*0014*/ 	.byte	0x00, 0xf0, 0x01, 0x24


	//----- nvinfo : EIATTR_AT_ENTRY_FRAGMENTS
	.align		4
.L_33:
        /*0018*/ 	.byte	0x04, 0x4f
        /*001a*/ 	.short	(.L_35 - .L_34)


	//   ....[0]....
.L_34:
        /*001c*/ 	.word	0x00000006


	//----- nvinfo : EIATTR_RESERVED_SMEM_USED
	.align		4
.L_35:
        /*0020*/ 	.byte	0x01, 0x41
	.zero		2


	//----- nvinfo : EIATTR_SPARSE_MMA_MASK
	.align		4
        /*0024*/ 	.byte	0x03, 0x50
        /*0026*/ 	.short	0x0000


	//----- nvinfo : EIATTR_TCGEN05_1CTA_USED
	.align		4
        /*0028*/ 	.byte	0x01, 0x51
	.zero		2


	//----- nvinfo : EIATTR_MAXREG_COUNT
	.align		4
        /*002c*/ 	.byte	0x03, 0x1b
        /*002e*/ 	.short	0x00ff


	//----- nvinfo : EIATTR_NUM_BARRIERS
	.align		4
        /*0030*/ 	.byte	0x02, 0x4c
        /*0032*/ 	.byte	0x07
	.zero		1


	//----- nvinfo : EIATTR_EXTERNS
	.align		4
        /*0034*/ 	.byte	0x04, 0x0f
        /*0036*/ 	.short	(.L_37 - .L_36)


	//   ....[0]....
	.align		4
.L_36:
        /*0038*/ 	.word	index@(__assertfail)


	//----- nvinfo : EIATTR_MERCURY_ISA_VERSION
	.align		4
.L_37:
        /*003c*/ 	.byte	0x03, 0x5f
        /*003e*/ 	.short	0x0101


	//----- nvinfo : EIATTR_INT_WARP_WIDE_INSTR_OFFSETS
	.align		4
        /*0040*/ 	.byte	0x04, 0x31
        /*0042*/ 	.short	(.L_39 - .L_38)


	//   ....[0]....
.L_38:
        /*0044*/ 	.word	0x00005060


	//   ....[1]....
        /*0048*/ 	.word	0x00005080


	//   ....[2]....
        /*004c*/ 	.word	0x000050b0


	//   ....[3]....
        /*0050*/ 	.word	0x00005bd0


	//   ....[4]....
        /*0054*/ 	.word	0x00005e40


	//----- nvinfo : EIATTR_COOP_GROUP_MASK_REGIDS
	.align		4
.L_39:
        /*0058*/ 	.byte	0x04, 0x29
        /*005a*/ 	.short	(.L_41 - .L_40)


	//   ....[0]....
.L_40:
        /*005c*/ 	.word	0xffffffff


	//   ....[1]....
        /*0060*/ 	.word	0xffffffff


	//   ....[2]....
        /*0064*/ 	.word	0xffffffff


	//   ....[3]....
        /*0068*/ 	.word	0xffffffff


	//   ....[4]....
        /*006c*/ 	.word	0xffffffff


	//   ....[5]....
        /*0070*/ 	.word	0xffffffff


	//   ....[6]....
        /*0074*/ 	.word	0xffffffff


	//   ....[7]....
        /*0078*/ 	.word	0xffffffff


	//   ....[8]....
        /*007c*/ 	.word	0xffffffff


	//   ....[9]....
        /*0080*/ 	.word	0xffffffff


	//   ....[10]....
        /*0084*/ 	.word	0xffffffff


	//   ....[11]....
        /*0088*/ 	.word	0xffffffff


	//----- nvinfo : EIATTR_COOP_GROUP_INSTR_OFFSETS
	.align		4
.L_41:
        /*008c*/ 	.byte	0x04, 0x28
        /*008e*/ 	.short	(.L_43 - .L_42)


	//   ....[0]....
.L_42:
        /*0090*/ 	.word	0x00000090


	//   ....[1]....
        /*0094*/ 	.word	0x00000520


	//   ....[2]....
        /*0098*/ 	.word	0x00000a80


	//   ....[3]....
        /*009c*/ 	.word	0x00000bc0


	//   ....[4]....
        /*00a0*/ 	.word	0x00000cc0


	//   ....[5]....
        /*00a4*/ 	.word	0x00000e10


	//   ....[6]....
        /*00a8*/ 	.word	0x00002630


	//   ....[7]....
        /*00ac*/ 	.word	0x00004550


	//   ....[8]....
        /*00b0*/ 	.word	0x00004760


	//   ....[9]....
        /*00b4*/ 	.word	0x00004790


	//   ....[10]....
        /*00b8*/ 	.word	0x00004f40


	//   ....[11]....
        /*00bc*/ 	.word	0x00005180


	//----- nvinfo : EIATTR_VRC_CTA_INIT_COUNT
	.align		4
.L_43:
        /*00c0*/ 	.byte	0x02, 0x4a
        /*00c2*/ 	.byte	0x80
	.zero		1


	//----- nvinfo : EIATTR_SYSCALL_OFFSETS
	.align		4
        /*00c4*/ 	.byte	0x04, 0x46
        /*00c6*/ 	.short	(.L_45 - .L_44)


	//   ....[0]....
.L_44:
        /*00c8*/ 	.word	0x00006970


	//   ....[1]....
        /*00cc*/ 	.word	0x00006ab0


	//   ....[2]....
        /*00d0*/ 	.word	0x000072a0


	//----- nvinfo : EIATTR_MBARRIER_INSTR_OFFSETS
	.align		4
.L_45:
        /*00d4*/ 	.byte	0x04, 0x39
        /*00d6*/ 	.short	(.L_47 - .L_46)


	//   ....[0]....
.L_46:
        /*00d8*/ 	.word	0x00000620
        /*00dc*/ 	.word	0x000000ff
        /*00e0*/ 	.word	0x00000000
        /*00e4*/ 	.short	0x0100
        /*00e6*/ 	.byte	0x04
	.zero		1


	//   ....[1]....
        /*00e8*/ 	.word	0x00000630
        /*00ec*/ 	.word	0x000000ff
        /*00f0*/ 	.word	0x00000110
        /*00f4*/ 	.short	0x0100
        /*00f6*/ 	.byte	0x04
	.zero		1


	//   ....[2]....
        /*00f8*/ 	.word	0x00000640
        /*00fc*/ 	.word	0x000000ff
        /*0100*/ 	.word	0x00000008
        /*0104*/ 	.short	0x0100
        /*0106*/ 	.byte	0x04
	.zero		1


	//   ....[3]....
        /*0108*/ 	.word	0x00000650
        /*010c*/ 	.word	0x000000ff
        /*0110*/ 	.word	0x00000118
        /*0114*/ 	.short	0x0100
        /*0116*/ 	.byte	0x04
	.zero		1


	//   ....[4]....
        /*0118*/ 	.word	0x00000660
        /*011c*/ 	.word	0x000000ff
        /*0120*/ 	.word	0x00000010
        /*0124*/ 	.short	0x0100
        /*0126*/ 	.byte	0x04
	.zero		1


	//   ....[5]....
        /*0128*/ 	.word	0x00000670
        /*012c*/ 	.word	0x000000ff
        /*0130*/ 	.word	0x00000120
        /*0134*/ 	.short	0x0100
        /*0136*/ 	.byte	0x04
	.zero		1


	//   ....[6]....
        /*0138*/ 	.word	0x00000680
        /*013c*/ 	.word	0x000000ff
        /*0140*/ 	.word	0x00000018
        /*0144*/ 	.short	0x0100
        /*0146*/ 	.byte	0x04
	.zero		1


	//   ....[7]....
        /*0148*/ 	.word	0x00000690
        /*014c*/ 	.word	0x000000ff
        /*0150*/ 	.word	0x00000128
        /*0154*/ 	.short	0x0100
        /*0156*/ 	.byte	0x04
	.zero		1


	//   ....[8]....
        /*0158*/ 	.word	0x000006a0
        /*015c*/ 	.word	0x000000ff
        /*0160*/ 	.word	0x00000020
        /*0164*/ 	.short	0x0100
        /*0166*/ 	.byte	0x04
	.zero		1


	//   ....[9]....
        /*0168*/ 	.word	0x000006b0
        /*016c*/ 	.word	0x000000ff
        /*0170*/ 	.word	0x00000130
        /*0174*/ 	.short	0x0100
        /*0176*/ 	.byte	0x04
	.zero		1


	//   ....[10]....
        /*0178*/ 	.word	0x000006c0
        /*017c*/ 	.word	0x000000ff
        /*0180*/ 	.word	0x00000028
        /*0184*/ 	.short	0x0100
        /*0186*/ 	.byte	0x04
	.zero		1


	//   ....[11]....
        /*0188*/ 	.word	0x000006d0
        /*018c*/ 	.word	0x000000ff
        /*0190*/ 	.word	0x00000138
        /*0194*/ 	.short	0x0100
        /*0196*/ 	.byte	0x04
	.zero		1


	//   ....[12]....
        /*0198*/ 	.word	0x000006e0
        /*019c*/ 	.word	0x000000ff
        /*01a0*/ 	.word	0x00000030
        /*01a4*/ 	.short	0x0100
        /*01a6*/ 	.byte	0x04
	.zero		1


	//   ....[13]....
        /*01a8*/ 	.word	0x000006f0
        /*01ac*/ 	.word	0x000000ff
        /*01b0*/ 	.word	0x00000140
        /*01b4*/ 	.short	0x0100
        /*01b6*/ 	.byte	0x04
	.zero		1


	//   ....[14]....
        /*01b8*/ 	.word	0x00000700
        /*01bc*/ 	.word	0x000000ff
        /*01c0*/ 	.word	0x00000038
        /*01c4*/ 	.short	0x0100
        /*01c6*/ 	.byte	0x04
	.zero		1


	//   ....[15]....
        /*01c8*/ 	.word	0x00000710
        /*01cc*/ 	.word	0x000000ff
        /*01d0*/ 	.word	0x00000148
        /*01d4*/ 	.short	0x0100
        /*01d6*/ 	.byte	0x04
	.zero		1


	//   ....[16]....
        /*01d8*/ 	.word	0x00000720
        /*01dc*/ 	.word	0x000000ff
        /*01e0*/ 	.word	0x00000040
        /*01e4*/ 	.short	0x0100
        /*01e6*/ 	.byte	0x04
	.zero		1


	//   ....[17]....
        /*01e8*/ 	.word	0x00000730
        /*01ec*/ 	.word	0x000000ff
        /*01f0*/ 	.word	0x00000150
        /*01f4*/ 	.short	0x0100
        /*01f6*/ 	.byte	0x04
	.zero		1


	//   ....[18]....
        /*01f8*/ 	.word	0x00000740
        /*01fc*/ 	.word	0x000000ff
        /*0200*/ 	.word	0x00000048
        /*0204*/ 	.short	0x0100
        /*0206*/ 	.byte	0x04
	.zero		1


	//   ....[19]....
        /*0208*/ 	.word	0x00000750
        /*020c*/ 	.word	0x000000ff
        /*0210*/ 	.word	0x00000158
        /*0214*/ 	.short	0x0100
        /*0216*/ 	.byte	0x04
	.zero		1


	//   ....[20]....
        /*0218*/ 	.word	0x00000760
        /*021c*/ 	.word	0x000000ff
        /*0220*/ 	.word	0x00000050
        /*0224*/ 	.short	0x0100
        /*0226*/ 	.byte	0x04
	.zero		1


	//   ....[21]....
        /*0228*/ 	.word	0x00000770
        /*022c*/ 	.word	0x000000ff
        /*0230*/ 	.word	0x00000160
        /*0234*/ 	.short	0x0100
        /*0236*/ 	.byte	0x04
	.zero		1


	//   ....[22]....
        /*0238*/ 	.word	0x00000780
        /*023c*/ 	.word	0x000000ff
        /*0240*/ 	.word	0x00000058
        /*0244*/ 	.short	0x0100
        /*0246*/ 	.byte	0x04
	.zero		1


	//   ....[23]....
        /*0248*/ 	.word	0x00000790
        /*024c*/ 	.word	0x000000ff
        /*0250*/ 	.word	0x00000168
        /*0254*/ 	.short	0x0100
        /*0256*/ 	.byte	0x04
	.zero		1


	//   ....[24]....
        /*0258*/ 	.word	0x000007a0
        /*025c*/ 	.word	0x000000ff
        /*0260*/ 	.word	0x00000060
        /*0264*/ 	.short	0x0100
        /*0266*/ 	.byte	0x04
	.zero		1


	//   ....[25]....
        /*0268*/ 	.word	0x000007b0
        /*026c*/ 	.word	0x000000ff
        /*0270*/ 	.word	0x00000170
        /*0274*/ 	.short	0x0100
        /*0276*/ 	.byte	0x04
	.zero		1


	//   ....[26]....
        /*0278*/ 	.word	0x000007c0
        /*027c*/ 	.word	0x000000ff
        /*0280*/ 	.word	0x00000068
        /*0284*/ 	.short	0x0100
        /*0286*/ 	.byte	0x04
	.zero		1


	//   ....[27]....
        /*0288*/ 	.word	0x000007d0
        /*028c*/ 	.word	0x000000ff
        /*0290*/ 	.word	0x00000178
        /*0294*/ 	.short	0x0100
        /*0296*/ 	.byte	0x04
	.zero		1


	//   ....[28]....
        /*0298*/ 	.word	0x000007e0
        /*029c*/ 	.word	0x000000ff
        /*02a0*/ 	.word	0x00000070
        /*02a4*/ 	.short	0x0100
        /*02a6*/ 	.byte	0x04
	.zero		1


	//   ....[29]....
        /*02a8*/ 	.word	0x000007f0
        /*02ac*/ 	.word	0x000000ff
        /*02b0*/ 	.word	0x00000180
        /*02b4*/ 	.short	0x0100
        /*02b6*/ 	.byte	0x04
	.zero		1


	//   ....[30]....
        /*02b8*/ 	.word	0x00000800
        /*02bc*/ 	.word	0x000000ff
        /*02c0*/ 	.word	0x00000078
        /*02c4*/ 	.short	0x0100
        /*02c6*/ 	.byte	0x04
	.zero		1


	//   ....[31]....
        /*02c8*/ 	.word	0x00000810
        /*02cc*/ 	.word	0x000000ff
        /*02d0*/ 	.word	0x00000188
        /*02d4*/ 	.short	0x0100
        /*02d6*/ 	.byte	0x04
	.zero		1


	//   ....[32]....
        /*02d8*/ 	.word	0x00000820
        /*02dc*/ 	.word	0x000000ff
        /*02e0*/ 	.word	0x00000080
        /*02e4*/ 	.short	0x0100
        /*02e6*/ 	.byte	0x04
	.zero		1


	//   ....[33]....
        /*02e8*/ 	.word	0x00000830
        /*02ec*/ 	.word	0x000000ff
        /*02f0*/ 	.word	0x00000190
        /*02f4*/ 	.short	0x0100
        /*02f6*/ 	.byte	0x04
	.zero		1


	//   ....[34]....
        /*02f8*/ 	.word	0x00000840
        /*02fc*/ 	.word	0x000000ff
        /*0300*/ 	.word	0x00000088
        /*0304*/ 	.short	0x0100
        /*0306*/ 	.byte	0x04
	.zero		1


	//   ....[35]....
        /*0308*/ 	.word	0x00000850
        /*030c*/ 	.word	0x000000ff
        /*0310*/ 	.word	0x00000198
        /*0314*/ 	.short	0x0100
        /*0316*/ 	.byte	0x04
	.zero		1


	//   ....[36]....
        /*0318*/ 	.word	0x00000860
        /*031c*/ 	.word	0x000000ff
        /*0320*/ 	.word	0x00000090
        /*0324*/ 	.short	0x0100
        /*0326*/ 	.byte	0x04
	.zero		1


	//   ....[37]....
        /*0328*/ 	.word	0x00000870
        /*032c*/ 	.word	0x000000ff
        /*0330*/ 	.word	0x000001a0
        /*0334*/ 	.short	0x0100
        /*0336*/ 	.byte	0x04
	.zero		1


	//   ....[38]....
        /*0338*/ 	.word	0x00000880
        /*033c*/ 	.word	0x000000ff
        /*0340*/ 	.word	0x00000098
        /*0344*/ 	.short	0x0100
        /*0346*/ 	.byte	0x04
	.zero		1


	//   ....[39]....
        /*0348*/ 	.word	0x00000890
        /*034c*/ 	.word	0x000000ff
        /*0350*/ 	.word	0x000001a8
        /*0354*/ 	.short	0x0100
        /*0356*/ 	.byte	0x04
	.zero		1


	//   ....[40]....
        /*0358*/ 	.word	0x000008a0
        /*035c*/ 	.word	0x000000ff
        /*0360*/ 	.word	0x000000a0
        /*0364*/ 	.short	0x0100
        /*0366*/ 	.byte	0x04
	.zero		1


	//   ....[41]....
        /*0368*/ 	.word	0x000008b0
        /*036c*/ 	.word	0x000000ff
        /*0370*/ 	.word	0x000001b0
        /*0374*/ 	.short	0x0100
        /*0376*/ 	.byte	0x04
	.zero		1


	//   ....[42]....
        /*0378*/ 	.word	0x000008c0
        /*037c*/ 	.word	0x000000ff
        /*0380*/ 	.word	0x000000a8
        /*0384*/ 	.short	0x0100
        /*0386*/ 	.byte	0x04
	.zero		1


	//   ....[43]....
        /*0388*/ 	.word	0x000008d0
        /*038c*/ 	.word	0x000000ff
        /*0390*/ 	.word	0x000001b8
        /*0394*/ 	.short	0x0100
        /*0396*/ 	.byte	0x04
	.zero		1


	//   ....[44]....
        /*0398*/ 	.word	0x000008e0
        /*039c*/ 	.word	0x000000ff
        /*03a0*/ 	.word	0x000000b0
        /*03a4*/ 	.short	0x0100
        /*03a6*/ 	.byte	0x04
	.zero		1


	//   ....[45]....
        /*03a8*/ 	.word	0x000008f0
        /*03ac*/ 	.word	0x000000ff
        /*03b0*/ 	.word	0x000001c0
        /*03b4*/ 	.short	0x0100
        /*03b6*/ 	.byte	0x04
	.zero		1


	//   ....[46]....
        /*03b8*/ 	.word	0x00000900
        /*03bc*/ 	.word	0x000000ff
        /*03c0*/ 	.word	0x000000b8
        /*03c4*/ 	.short	0x0100
        /*03c6*/ 	.byte	0x04
	.zero		1


	//   ....[47]....
        /*03c8*/ 	.word	0x00000910
        /*03cc*/ 	.word	0x000000ff
        /*03d0*/ 	.word	0x000001c8
        /*03d4*/ 	.short	0x0100
        /*03d6*/ 	.byte	0x04
	.zero		1


	//   ....[48]....
        /*03d8*/ 	.word	0x00000920
        /*03dc*/ 	.word	0x000000ff
        /*03e0*/ 	.word	0x000000c0
        /*03e4*/ 	.short	0x0100
        /*03e6*/ 	.byte	0x04
	.zero		1


	//   ....[49]....
        /*03e8*/ 	.word	0x00000930
        /*03ec*/ 	.word	0x000000ff
        /*03f0*/ 	.word	0x000001d0
        /*03f4*/ 	.short	0x0100
        /*03f6*/ 	.byte	0x04
	.zero		1


	//   ....[50]....
        /*03f8*/ 	.word	0x00000940
        /*03fc*/ 	.word	0x000000ff
        /*0400*/ 	.word	0x000000c8
        /*0404*/ 	.short	0x0100
        /*0406*/ 	.byte	0x04
	.zero		1


	//   ....[51]....
        /*0408*/ 	.word	0x00000950
        /*040c*/ 	.word	0x000000ff
        /*0410*/ 	.word	0x000001d8
        /*0414*/ 	.short	0x0100
        /*0416*/ 	.byte	0x04
	.zero		1


	//   ....[52]....
        /*0418*/ 	.word	0x00000960
        /*041c*/ 	.word	0x000000ff
        /*0420*/ 	.word	0x000000d0
        /*0424*/ 	.short	0x0100
        /*0426*/ 	.byte	0x04
	.zero		1


	//   ....[53]....
        /*0428*/ 	.word	0x00000970
        /*042c*/ 	.word	0x000000ff
        /*0430*/ 	.word	0x000001e0
        /*0434*/ 	.short	0x0100
        /*0436*/ 	.byte	0x04
	.zero		1


	//   ....[54]....
        /*0438*/ 	.word	0x00000980
        /*043c*/ 	.word	0x000000ff
        /*0440*/ 	.word	0x000000d8
        /*0444*/ 	.short	0x0100
        /*0446*/ 	.byte	0x04
	.zero		1


	//   ....[55]....
        /*0448*/ 	.word	0x00000990
        /*044c*/ 	.word	0x000000ff
        /*0450*/ 	.word	0x000001e8
        /*0454*/ 	.short	0x0100
        /*0456*/ 	.byte	0x04
	.zero		1


	//   ....[56]....
        /*0458*/ 	.word	0x000009a0
        /*045c*/ 	.word	0x000000ff
        /*0460*/ 	.word	0x000000e0
        /*0464*/ 	.short	0x0100
        /*0466*/ 	.byte	0x04
	.zero		1


	//   ....[57]....
        /*0468*/ 	.word	0x000009b0
        /*046c*/ 	.word	0x000000ff
        /*0470*/ 	.word	0x000001f0
        /*0474*/ 	.short	0x0100
        /*0476*/ 	.byte	0x04
	.zero		1


	//   ....[58]....
        /*0478*/ 	.word	0x000009c0
        /*047c*/ 	.word	0x000000ff
        /*0480*/ 	.word	0x000000e8
        /*0484*/ 	.short	0x0100
        /*0486*/ 	.byte	0x04
	.zero		1


	//   ....[59]....
        /*0488*/ 	.word	0x000009d0
        /*048c*/ 	.word	0x000000ff
        /*0490*/ 	.word	0x000001f8
        /*0494*/ 	.short	0x0100
        /*0496*/ 	.byte	0x04
	.zero		1


	//   ....[60]....
        /*0498*/ 	.word	0x000009e0
        /*049c*/ 	.word	0x000000ff
        /*04a0*/ 	.word	0x000000f0
        /*04a4*/ 	.short	0x0100
        /*04a6*/ 	.byte	0x04
	.zero		1


	//   ....[61]....
        /*04a8*/ 	.word	0x000009f0
        /*04ac*/ 	.word	0x000000ff
        /*04b0*/ 	.word	0x00000200
        /*04b4*/ 	.short	0x0100
        /*04b6*/ 	.byte	0x04
	.zero		1


	//   ....[62]....
        /*04b8*/ 	.word	0x00000a00
        /*04bc*/ 	.word	0x000000ff
        /*04c0*/ 	.word	0x000000f8
        /*04c4*/ 	.short	0x0100
        /*04c6*/ 	.byte	0x04
	.zero		1


	//   ....[63]....
        /*04c8*/ 	.word	0x00000a10
        /*04cc*/ 	.word	0x000000ff
        /*04d0*/ 	.word	0x00000208
        /*04d4*/ 	.short	0x0100
        /*04d6*/ 	.byte	0x04
	.zero		1


	//   ....[64]....
        /*04d8*/ 	.word	0x00000a20
        /*04dc*/ 	.word	0x000000ff
        /*04e0*/ 	.word	0x00000100
        /*04e4*/ 	.short	0x0100
        /*04e6*/ 	.byte	0x04
	.zero		1


	//   ....[65]....
        /*04e8*/ 	.word	0x00000a30
        /*04ec*/ 	.word	0x000000ff
        /*04f0*/ 	.word	0x00000210
        /*04f4*/ 	.short	0x0100
        /*04f6*/ 	.byte	0x04
	.zero		1


	//   ....[66]....
        /*04f8*/ 	.word	0x00000a40
        /*04fc*/ 	.word	0x000000ff
        /*0500*/ 	.word	0x00000108
        /*0504*/ 	.short	0x0100
        /*0506*/ 	.byte	0x04
	.zero		1


	//   ....[67]....
        /*0508*/ 	.word	0x00000a50
        /*050c*/ 	.word	0x000000ff
        /*0510*/ 	.word	0x00000218
        /*0514*/ 	.short	0x0100
        /*0516*/ 	.byte	0x04
	.zero		1


	//   ....[68]....
        /*0518*/ 	.word	0x00000b90
        /*051c*/ 	.word	0x000000ff
        /*0520*/ 	.word	0x00000220
        /*0524*/ 	.short	0x0100
        /*0526*/ 	.byte	0x04
	.zero		1


	//   ....[69]....
        /*0528*/ 	.word	0x00000ba0
        /*052c*/ 	.word	0x000000ff
        /*0530*/ 	.word	0x00000228
        /*0534*/ 	.short	0x0100
        /*0536*/ 	.byte	0x04
	.zero		1


	//   ....[70]....
        /*0538*/ 	.word	0x00000c90
        /*053c*/ 	.word	0x000000ff
        /*0540*/ 	.word	0x00000230
        /*0544*/ 	.short	0x0100
        /*0546*/ 	.byte	0x06
	.zero		1


	//   ....[71]....
        /*0548*/ 	.word	0x00000ca0
        /*054c*/ 	.word	0x000000ff
        /*0550*/ 	.word	0x00000238
        /*0554*/ 	.short	0x0100
        /*0556*/ 	.byte	0x06
	.zero		1


	//   ....[72]....
        /*0558*/ 	.word	0x00000de0
        /*055c*/ 	.word	0x000000ff
        /*0560*/ 	.word	0x00000240
        /*0564*/ 	.short	0x0100
        /*0566*/ 	.byte	0x06
	.zero		1


	//   ....[73]....
        /*0568*/ 	.word	0x00000df0
        /*056c*/ 	.word	0x000000ff
        /*0570*/ 	.word	0x00000248
        /*0574*/ 	.short	0x0100
        /*0576*/ 	.byte	0x06
	.zero		1


	//   ....[74]....
        /*0578*/ 	.word	0x00000f40
        /*057c*/ 	.word	0x000000ff
        /*0580*/ 	.word	0x00000250
        /*0584*/ 	.short	0x0100
        /*0586*/ 	.byte	0x04
	.zero		1


	//   ....[75]....
        /*0588*/ 	.word	0x00000f50
        /*058c*/ 	.word	0x000000ff
        /*0590*/ 	.word	0x00000260
        /*0594*/ 	.short	0x0100
        /*0596*/ 	.byte	0x04
	.zero		1


	//   ....[76]....
        /*0598*/ 	.word	0x00000f60
        /*059c*/ 	.word	0x000000ff
        /*05a0*/ 	.word	0x00000258
        /*05a4*/ 	.short	0x0100
        /*05a6*/ 	.byte	0x04
	.zero		1


	//   ....[77]....
        /*05a8*/ 	.word	0x00000f70
        /*05ac*/ 	.word	0x000000ff
        /*05b0*/ 	.word	0x00000268
        /*05b4*/ 	.short	0x0100
        /*05b6*/ 	.byte	0x04
	.zero		1


	//   ....[78]....
        /*05b8*/ 	.word	0x000018f0
        /*05bc*/ 	.word	0x000000ff
        /*05c0*/ 	.word	0x00000110
        /*05c4*/ 	.short	0x010a
        /*05c6*/ 	.byte	0x04
	.zero		1


	//   ....[79]....
        /*05c8*/ 	.word	0x00001c00
        /*05cc*/ 	.word	0x000000ff
        /*05d0*/ 	.word	0x00000110
        /*05d4*/ 	.short	0x010a
        /*05d6*/ 	.byte	0x09
	.zero		1


	//   ....[80]....
        /*05d8*/ 	.word	0x00001d70
        /*05dc*/ 	.word	0x000000ff
        /*05e0*/ 	.word	0x00000110
        /*05e4*/ 	.short	0x010a
        /*05e6*/ 	.byte	0x08
	.zero		1


	//   ....[81]....
        /*05e8*/ 	.word	0x00001f90
        /*05ec*/ 	.word	0x000000ff
        /*05f0*/ 	.word	0x00000238
        /*05f4*/ 	.short	0x0101
        /*05f6*/ 	.byte	0x1e
	.zero		1


	//   ....[82]....
        /*05f8*/ 	.word	0x00001fc0
        /*05fc*/ 	.word	0x000000ff
        /*0600*/ 	.word	0x00000110
        /*0604*/ 	.short	0x010a
        /*0606*/ 	.byte	0x04
	.zero		1


	//   ....[83]....
        /*0608*/ 	.word	0x000022a0
        /*060c*/ 	.word	0x000000ff
        /*0610*/ 	.word	0x00000110
        /*0614*/ 	.short	0x010a
        /*0616*/ 	.byte	0x09
	.zero		1


	//   ....[84]....
        /*0618*/ 	.word	0x00002410
        /*061c*/ 	.word	0x000000ff
        /*0620*/ 	.word	0x00000110
        /*0624*/ 	.short	0x010a
        /*0626*/ 	.byte	0x08
	.zero		1


	//   ....[85]....
        /*0628*/ 	.word	0x00002640
        /*062c*/ 	.word	0x000000ff
        /*0630*/ 	.word	0x00000240
        /*0634*/ 	.short	0x010a
        /*0636*/ 	.byte	0x1e
	.zero		1


	//   ....[86]....
        /*0638*/ 	.word	0x00002700
        /*063c*/ 	.word	0x000000ff
        /*0640*/ 	.word	0x00000000
        /*0644*/ 	.short	0x0101
        /*0646*/ 	.byte	0x04
	.zero		1


	//   ....[87]....
        /*0648*/ 	.word	0x00002d00
        /*064c*/ 	.word	0x000000ff
        /*0650*/ 	.word	0x00000000
        /*0654*/ 	.short	0x010a
        /*0656*/ 	.byte	0x04
	.zero		1


	//   ....[88]....
        /*0658*/ 	.word	0x00002da0
        /*065c*/ 	.word	0x000000ff
        /*0660*/ 	.word	0x00000000
        /*0664*/ 	.short	0x010a
        /*0666*/ 	.byte	0x05
	.zero		1


	//   ....[89]....
        /*0668*/ 	.word	0x00002e40
        /*066c*/ 	.word	0x000000ff
        /*0670*/ 	.word	0x00000000
        /*0674*/ 	.short	0x010a
        /*0676*/ 	.byte	0x05
	.zero		1


	//   ....[90]....
        /*0678*/ 	.word	0x00002ee0
        /*067c*/ 	.word	0x000000ff
        /*0680*/ 	.word	0x00000000
        /*0684*/ 	.short	0x010a
        /*0686*/ 	.byte	0x05
	.zero		1


	//   ....[91]....
        /*0688*/ 	.word	0x00002f80
        /*068c*/ 	.word	0x000000ff
        /*0690*/ 	.word	0x00000000
        /*0694*/ 	.short	0x010a
        /*0696*/ 	.byte	0x05
	.zero		1


	//   ....[92]....
        /*0698*/ 	.word	0x00003020
        /*069c*/ 	.word	0x000000ff
        /*06a0*/ 	.word	0x00000000
        /*06a4*/ 	.short	0x010a
        /*06a6*/ 	.byte	0x05
	.zero		1


	//   ....[93]....
        /*06a8*/ 	.word	0x000030c0
        /*06ac*/ 	.word	0x000000ff
        /*06b0*/ 	.word	0x00000000
        /*06b4*/ 	.short	0x010a
        /*06b6*/ 	.byte	0x05
	.zero		1


	//   ....[94]....
        /*06b8*/ 	.word	0x00003160
        /*06bc*/ 	.word	0x000000ff
        /*06c0*/ 	.word	0x00000000
        /*06c4*/ 	.short	0x010a
        /*06c6*/ 	.byte	0x05
	.zero		1


	//   ....[95]....
        /*06c8*/ 	.word	0x00003200
        /*06cc*/ 	.word	0x000000ff
        /*06d0*/ 	.word	0x00000000
        /*06d4*/ 	.short	0x010a
        /*06d6*/ 	.byte	0x05
	.zero		1


	//   ....[96]....
        /*06d8*/ 	.word	0x000032a0
        /*06dc*/ 	.word	0x000000ff
        /*06e0*/ 	.word	0x00000000
        /*06e4*/ 	.short	0x010a
        /*06e6*/ 	.byte	0x05
	.zero		1


	//   ....[97]....
        /*06e8*/ 	.word	0x00003340
        /*06ec*/ 	.word	0x000000ff
        /*06f0*/ 	.word	0x00000000
        /*06f4*/ 	.short	0x010a
        /*06f6*/ 	.byte	0x05
	.zero		1


	//   ....[98]....
        /*06f8*/ 	.word	0x000033e0
        /*06fc*/ 	.word	0x000000ff
        /*0700*/ 	.word	0x00000000
        /*0704*/ 	.short	0x010a
        /*0706*/ 	.byte	0x05
	.zero		1


	//   ....[99]....
        /*0708*/ 	.word	0x00003480
        /*070c*/ 	.word	0x000000ff
        /*0710*/ 	.word	0x00000000
        /*0714*/ 	.short	0x010a
        /*0716*/ 	.byte	0x05
	.zero		1


	//   ....[100]....
        /*0718*/ 	.word	0x00003520
        /*071c*/ 	.word	0x000000ff
        /*0720*/ 	.word	0x00000000
        /*0724*/ 	.short	0x010a
        /*0726*/ 	.byte	0x05
	.zero		1


	//   ....[101]....
        /*0728*/ 	.word	0x000035c0
        /*072c*/ 	.word	0x000000ff
        /*0730*/ 	.word	0x00000000
        /*0734*/ 	.short	0x010a
        /*0736*/ 	.byte	0x05
	.zero		1


	//   ....[102]....
        /*0738*/ 	.word	0x00003660
        /*073c*/ 	.word	0x000000ff
        /*0740*/ 	.word	0x00000000
        /*0744*/ 	.short	0x010a
        /*0746*/ 	.byte	0x05
	.zero		1


	//   ....[103]....
        /*0748*/ 	.word	0x00003700
        /*074c*/ 	.word	0x000000ff
        /*0750*/ 	.word	0x00000000
        /*0754*/ 	.short	0x010a
        /*0756*/ 	.byte	0x05
	.zero		1


	//   ....[104]....
        /*0758*/ 	.word	0x000037a0
        /*075c*/ 	.word	0x000000ff
        /*0760*/ 	.word	0x00000000
        /*0764*/ 	.short	0x010a
        /*0766*/ 	.byte	0x05
	.zero		1


	//   ....[105]....
        /*0768*/ 	.word	0x00003840
        /*076c*/ 	.word	0x000000ff
        /*0770*/ 	.word	0x00000000
        /*0774*/ 	.short	0x010a
        /*0776*/ 	.byte	0x05
	.zero		1


	//   ....[106]....
        /*0778*/ 	.word	0x000038e0
        /*077c*/ 	.word	0x000000ff
        /*0780*/ 	.word	0x00000000
        /*0784*/ 	.short	0x010a
        /*0786*/ 	.byte	0x05
	.zero		1


	//   ....[107]....
        /*0788*/ 	.word	0x00003980
        /*078c*/ 	.word	0x000000ff
        /*0790*/ 	.word	0x00000000
        /*0794*/ 	.short	0x010a
        /*0796*/ 	.byte	0x05
	.zero		1


	//   ....[108]....
        /*0798*/ 	.word	0x00003a20
        /*079c*/ 	.word	0x000000ff
        /*07a0*/ 	.word	0x00000000
        /*07a4*/ 	.short	0x010a
        /*07a6*/ 	.byte	0x05
	.zero		1


	//   ....[109]....
        /*07a8*/ 	.word	0x00003ac0
        /*07ac*/ 	.word	0x000000ff
        /*07b0*/ 	.word	0x00000000
        /*07b4*/ 	.short	0x010a
        /*07b6*/ 	.byte	0x05
	.zero		1


	//   ....[110]....
        /*07b8*/ 	.word	0x00003b60
        /*07bc*/ 	.word	0x000000ff
        /*07c0*/ 	.word	0x00000000
        /*07c4*/ 	.short	0x010a
        /*07c6*/ 	.byte	0x05
	.zero		1


	//   ....[111]....
        /*07c8*/ 	.word	0x00003c00
        /*07cc*/ 	.word	0x000000ff
        /*07d0*/ 	.word	0x00000000
        /*07d4*/ 	.short	0x010a
        /*07d6*/ 	.byte	0x05
	.zero		1


	//   ....[112]....
        /*07d8*/ 	.word	0x00003ca0
        /*07dc*/ 	.word	0x000000ff
        /*07e0*/ 	.word	0x00000000
        /*07e4*/ 	.short	0x010a
        /*07e6*/ 	.byte	0x05
	.zero		1


	//   ....[113]....
        /*07e8*/ 	.word	0x00003d40
        /*07ec*/ 	.word	0x000000ff
        /*07f0*/ 	.word	0x00000000
        /*07f4*/ 	.short	0x010a
        /*07f6*/ 	.byte	0x05
	.zero		1


	//   ....[114]....
        /*07f8*/ 	.word	0x00003de0
        /*07fc*/ 	.word	0x000000ff
        /*0800*/ 	.word	0x00000000
        /*0804*/ 	.short	0x010a
        /*0806*/ 	.byte	0x05
	.zero		1


	//   ....[115]....
        /*0808*/ 	.word	0x00003e80
        /*080c*/ 	.word	0x000000ff
        /*0810*/ 	.word	0x00000000
        /*0814*/ 	.short	0x010a
        /*0816*/ 	.byte	0x05
	.zero		1


	//   ....[116]....
        /*0818*/ 	.word	0x00003f20
        /*081c*/ 	.word	0x000000ff
        /*0820*/ 	.word	0x00000000
        /*0824*/ 	.short	0x010a
        /*0826*/ 	.byte	0x05
	.zero		1


	//   ....[117]....
        /*0828*/ 	.word	0x00003fc0
        /*082c*/ 	.word	0x000000ff
        /*0830*/ 	.word	0x00000000
        /*0834*/ 	.short	0x010a
        /*0836*/ 	.byte	0x05
	.zero		1


	//   ....[118]....
        /*0838*/ 	.word	0x00004060
        /*083c*/ 	.word	0x000000ff
        /*0840*/ 	.word	0x00000000
        /*0844*/ 	.short	0x010a
        /*0846*/ 	.byte	0x05
	.zero		1


	//   ....[119]....
        /*0848*/ 	.word	0x00004100
        /*084c*/ 	.word	0x000000ff
        /*0850*/ 	.word	0x00000000
        /*0854*/ 	.short	0x010a
        /*0856*/ 	.byte	0x05
	.zero		1


	//   ....[120]....
        /*0858*/ 	.word	0x000041b0
        /*085c*/ 	.word	0x00000000
        /*0860*/ 	.word	0x00000000
        /*0864*/ 	.short	0x010a
        /*0866*/ 	.byte	0xff
	.zero		1


	//   ....[121]....
        /*0868*/ 	.word	0x00004300
        /*086c*/ 	.word	0x000000ff
        /*0870*/ 	.word	0x00000248
        /*0874*/ 	.short	0x010a
        /*0876*/ 	.byte	0x04
	.zero		1


	//   ....[122]....
        /*0878*/ 	.word	0x000043a0
        /*087c*/ 	.word	0x000000ff
        /*0880*/ 	.word	0x00000240
        /*0884*/ 	.short	0x010a
        /*0886*/ 	.byte	0x04
	.zero		1


	//   ....[123]....
        /*0888*/ 	.word	0x00004440
        /*088c*/ 	.word	0x000000ff
        /*0890*/ 	.word	0x00000000
        /*0894*/ 	.short	0x0101
        /*0896*/ 	.byte	0x05
	.zero		1


	//   ....[124]....
        /*0898*/ 	.word	0x00004480
        /*089c*/ 	.word	0x000000ff
        /*08a0*/ 	.word	0x00000248
        /*08a4*/ 	.short	0x0106
        /*08a6*/ 	.byte	0x04
	.zero		1


	//   ....[125]....
        /*08a8*/ 	.word	0x000044c0
        /*08ac*/ 	.word	0x00000000
        /*08b0*/ 	.word	0x00000248
        /*08b4*/ 	.short	0x010a
        /*08b6*/ 	.byte	0xff
	.zero		1


	//   ....[126]....
        /*08b8*/ 	.word	0x000049c0
        /*08bc*/ 	.word	0x000000ff
        /*08c0*/ 	.word	0x00000240
        /*08c4*/ 	.short	0x010a
        /*08c6*/ 	.byte	0x0f
	.zero		1


	//   ....[127]....
        /*08c8*/ 	.word	0x00004a70
        /*08cc*/ 	.word	0x000000ff
        /*08d0*/ 	.word	0x00000000
        /*08d4*/ 	.short	0x0101
        /*08d6*/ 	.byte	0x17
	.zero		1


	//   ....[128]....
        /*08d8*/ 	.word	0x00004a80
        /*08dc*/ 	.word	0x000000ff
        /*08e0*/ 	.word	0x00000260
        /*08e4*/ 	.short	0x010a
        /*08e6*/ 	.byte	0x13
	.zero		1


	//   ....[129]....
        /*08e8*/ 	.word	0x00004b30
        /*08ec*/ 	.word	0x000000ff
        /*08f0*/ 	.word	0x00000000
        /*08f4*/ 	.short	0x010a
        /*08f6*/ 	.byte	0x04
	.zero		1


	//   ....[130]....
        /*08f8*/ 	.word	0x00004b80
        /*08fc*/ 	.word	0x000000ff
        /*0900*/ 	.word	0x00000000
        /*0904*/ 	.short	0x010a
        /*0906*/ 	.byte	0x0c
	.zero		1


	//   ....[131]....
        /*0908*/ 	.word	0x00004cc0
        /*090c*/ 	.word	0x000000ff
        /*0910*/ 	.word	0x00000000
        /*0914*/ 	.short	0x010a
        /*0916*/ 	.byte	0x05
	.zero		1


	//   ....[132]....
        /*0918*/ 	.word	0x00004e90
        /*091c*/ 	.word	0x000000ff
        /*0920*/ 	.word	0x00000000
        /*0924*/ 	.short	0x010a
        /*0926*/ 	.byte	0x04
	.zero		1


	//   ....[133]....
        /*0928*/ 	.word	0x00004f20
        /*092c*/ 	.word	0x000000ff
        /*0930*/ 	.word	0x00000000
        /*0934*/ 	.short	0x010a
        /*0936*/ 	.byte	0x04
	.zero		1


	//   ....[134]....
        /*0938*/ 	.word	0x00005420
        /*093c*/ 	.word	0x000000ff
        /*0940*/ 	.word	0x00000240
        /*0944*/ 	.short	0x010a
        /*0946*/ 	.byte	0x1c
	.zero		1


	//   ....[135]....
        /*0948*/ 	.word	0x000054c0
        /*094c*/ 	.word	0x000000ff
        /*0950*/ 	.word	0x00000000
        /*0954*/ 	.short	0x0101
        /*0956*/ 	.byte	0x25
	.zero		1


	//   ....[136]....
        /*0958*/ 	.word	0x000059f0
        /*095c*/ 	.word	0x000000ff
        /*0960*/ 	.word	0x00000238
        /*0964*/ 	.short	0x010a
        /*0966*/ 	.byte	0x1c
	.zero		1


	//   ....[137]....
        /*0968*/ 	.word	0x00005b60
        /*096c*/ 	.word	0x000000ff
        /*0970*/ 	.word	0x00000228
        /*0974*/ 	.short	0x010a
        /*0976*/ 	.byte	0x1c
	.zero		1


	//   ....[138]....
        /*0978*/ 	.word	0x00005ec0
        /*097c*/ 	.word	0x000000ff
        /*0980*/ 	.word	0x00000220
        /*0984*/ 	.short	0x010b
        /*0986*/ 	.byte	0x1c
	.zero		1


	//   ....[139]....
        /*0988*/ 	.word	0x00005ed0
        /*098c*/ 	.word	0x000000ff
        /*0990*/ 	.word	0x00000000
        /*0994*/ 	.short	0x0101
        /*0996*/ 	.byte	0x26
	.zero		1


	//   ....[140]....
        /*0998*/ 	.word	0x00005f10
        /*099c*/ 	.word	0x00000000
        /*09a0*/ 	.word	0x00000228
        /*09a4*/ 	.short	0x010a
        /*09a6*/ 	.byte	0xff
	.zero		1


	//   ....[141]....
        /*09a8*/ 	.word	0x00006240
        /*09ac*/ 	.word	0x000000ff
        /*09b0*/ 	.word	0x00000240
        /*09b4*/ 	.short	0x010a
        /*09b6*/ 	.byte	0x2b
	.zero		1


	//   ....[142]....
        /*09b8*/ 	.word	0x00006310
        /*09bc*/ 	.word	0x000000ff
        /*09c0*/ 	.word	0x00000000
        /*09c4*/ 	.short	0x0101
        /*09c6*/ 	.byte	0x04
	.zero		1


	//   ....[143]....
        /*09c8*/ 	.word	0x00006e60
        /*09cc*/ 	.word	0x000000ff
        /*09d0*/ 	.word	0x00000220
        /*09d4*/ 	.short	0x010a
        /*09d6*/ 	.byte	0x2b
	.zero		1


	//   ....[144]....
        /*09d8*/ 	.word	0x00006e80
        /*09dc*/ 	.word	0x00000016
        /*09e0*/ 	.word	0x00000250
        /*09e4*/ 	.short	0x010a
        /*09e6*/ 	.byte	0xff
	.zero		1


	//   ....[145]....
        /*09e8*/ 	.word	0x00007010
        /*09ec*/ 	.word	0x000000ff
        /*09f0*/ 	.word	0x00000220
        /*09f4*/ 	.short	0x010a
        /*09f6*/ 	.byte	0x2b
	.zero		1


	//   ....[146]....
        /*09f8*/ 	.word	0x00007120
        /*09fc*/ 	.word	0x000000ff
        /*0a00*/ 	.word	0x00000000
        /*0a04*/ 	.short	0x0101
        /*0a06*/ 	.byte	0x04
	.zero		1


	//   ....[147]....
        /*0a08*/ 	.word	0x00007180
        /*0a0c*/ 	.word	0x00000016
        /*0a10*/ 	.word	0x00000250
        /*0a14*/ 	.short	0x010a
        /*0a16*/ 	.byte	0xff
	.zero		1


	//   ....[148]....
        /*0a18*/ 	.word	0x000078c0
        /*0a1c*/ 	.word	0x000000ff
        /*0a20*/ 	.word	0x00000000
        /*0a24*/ 	.short	0x0101
        /*0a26*/ 	.byte	0x04
	.zero		1


	//   ....[149]....
        /*0a28*/ 	.word	0x00008750
        /*0a2c*/ 	.word	0x00000000
        /*0a30*/ 	.word	0x00000110
        /*0a34*/ 	.short	0x010a
        /*0a36*/ 	.byte	0xff
	.zero		1


	//   ....[150]....
        /*0a38*/ 	.word	0x000087b0
        /*0a3c*/ 	.word	0x00000000
        /*0a40*/ 	.word	0x00000110
        /*0a44*/ 	.short	0x010a
        /*0a46*/ 	.byte	0xff
	.zero		1


	//   ....[151]....
        /*0a48*/ 	.word	0x00008810
        /*0a4c*/ 	.word	0x00000000
        /*0a50*/ 	.word	0x00000240
        /*0a54*/ 	.short	0x010a
        /*0a56*/ 	.byte	0xff
	.zero		1


	//   ....[152]....
        /*0a58*/ 	.word	0x00008870
        /*0a5c*/ 	.word	0x00000000
        /*0a60*/ 	.word	0x00000000
        /*0a64*/ 	.short	0x010a
        /*0a66*/ 	.byte	0xff
	.zero		1


	//   ....[153]....
        /*0a68*/ 	.word	0x000088d0
        /*0a6c*/ 	.word	0x00000000
        /*0a70*/ 	.word	0x00000000
        /*0a74*/ 	.short	0x010a
        /*0a76*/ 	.byte	0xff
	.zero		1


	//   ....[154]....
        /*0a78*/ 	.word	0x00008930
        /*0a7c*/ 	.word	0x00000000
        /*0a80*/ 	.word	0x00000000
        /*0a84*/ 	.short	0x010a
        /*0a86*/ 	.byte	0xff
	.zero		1


	//   ....[155]....
        /*0a88*/ 	.word	0x00008990
        /*0a8c*/ 	.word	0x00000000
        /*0a90*/ 	.word	0x00000000
        /*0a94*/ 	.short	0x010a
        /*0a96*/ 	.byte	0xff
	.zero		1


	//   ....[156]....
        /*0a98*/ 	.word	0x000089f0
        /*0a9c*/ 	.word	0x00000000
        /*0aa0*/ 	.word	0x00000000
        /*0aa4*/ 	.short	0x010a
        /*0aa6*/ 	.byte	0xff
	.zero		1


	//   ....[157]....
        /*0aa8*/ 	.word	0x00008a50
        /*0aac*/ 	.word	0x00000000
        /*0ab0*/ 	.word	0x00000000
        /*0ab4*/ 	.short	0x010a
        /*0ab6*/ 	.byte	0xff
	.zero		1


	//   ....[158]....
        /*0ab8*/ 	.word	0x00008ab0
        /*0abc*/ 	.word	0x00000000
        /*0ac0*/ 	.word	0x00000000
        /*0ac4*/ 	.short	0x010a
        /*0ac6*/ 	.byte	0xff
	.zero		1


	//   ....[159]....
        /*0ac8*/ 	.word	0x00008b10
        /*0acc*/ 	.word	0x00000000
        /*0ad0*/ 	.word	0x00000000
        /*0ad4*/ 	.short	0x010a
        /*0ad6*/ 	.byte	0xff
	.zero		1


	//   ....[160]....
        /*0ad8*/ 	.word	0x00008b70
        /*0adc*/ 	.word	0x00000000
        /*0ae0*/ 	.word	0x00000000
        /*0ae4*/ 	.short	0x010a
        /*0ae6*/ 	.byte	0xff
	.zero		1


	//   ....[161]....
        /*0ae8*/ 	.word	0x00008bd0
        /*0aec*/ 	.word	0x00000000
        /*0af0*/ 	.word	0x00000000
        /*0af4*/ 	.short	0x010a
        /*0af6*/ 	.byte	0xff
	.zero		1


	//   ....[162]....
        /*0af8*/ 	.word	0x00008c30
        /*0afc*/ 	.word	0x00000000
        /*0b00*/ 	.word	0x00000000
        /*0b04*/ 	.short	0x010a
        /*0b06*/ 	.byte	0xff
	.zero		1


	//   ....[163]....
        /*0b08*/ 	.word	0x00008c90
        /*0b0c*/ 	.word	0x00000000
        /*0b10*/ 	.word	0x00000000
        /*0b14*/ 	.short	0x010a
        /*0b16*/ 	.byte	0xff
	.zero		1


	//   ....[164]....
        /*0b18*/ 	.word	0x00008cf0
        /*0b1c*/ 	.word	0x00000000
        /*0b20*/ 	.word	0x00000000
        /*0b24*/ 	.short	0x010a
        /*0b26*/ 	.byte	0xff
	.zero		1


	//   ....[165]....
        /*0b28*/ 	.word	0x00008d50
        /*0b2c*/ 	.word	0x00000000
        /*0b30*/ 	.word	0x00000000
        /*0b34*/ 	.short	0x010a
        /*0b36*/ 	.byte	0xff
	.zero		1


	//   ....[166]....
        /*0b38*/ 	.word	0x00008db0
        /*0b3c*/ 	.word	0x00000000
        /*0b40*/ 	.word	0x00000000
        /*0b44*/ 	.short	0x010a
        /*0b46*/ 	.byte	0xff
	.zero		1


	//   ....[167]....
        /*0b48*/ 	.word	0x00008e10
        /*0b4c*/ 	.word	0x00000000
        /*0b50*/ 	.word	0x00000000
        /*0b54*/ 	.short	0x010a
        /*0b56*/ 	.byte	0xff
	.zero		1


	//   ....[168]....
        /*0b58*/ 	.word	0x00008e70
        /*0b5c*/ 	.word	0x00000000
        /*0b60*/ 	.word	0x00000000
        /*0b64*/ 	.short	0x010a
        /*0b66*/ 	.byte	0xff
	.zero		1


	//   ....[169]....
        /*0b68*/ 	.word	0x00008ed0
        /*0b6c*/ 	.word	0x00000000
        /*0b70*/ 	.word	0x00000000
        /*0b74*/ 	.short	0x010a
        /*0b76*/ 	.byte	0xff
	.zero		1


	//   ....[170]....
        /*0b78*/ 	.word	0x00008f30
        /*0b7c*/ 	.word	0x00000000
        /*0b80*/ 	.word	0x00000000
        /*0b84*/ 	.short	0x010a
        /*0b86*/ 	.byte	0xff
	.zero		1


	//   ....[171]....
        /*0b88*/ 	.word	0x00008f90
        /*0b8c*/ 	.word	0x00000000
        /*0b90*/ 	.word	0x00000000
        /*0b94*/ 	.short	0x010a
        /*0b96*/ 	.byte	0xff
	.zero		1


	//   ....[172]....
        /*0b98*/ 	.word	0x00008ff0
        /*0b9c*/ 	.word	0x00000000
        /*0ba0*/ 	.word	0x00000000
        /*0ba4*/ 	.short	0x010a
        /*0ba6*/ 	.byte	0xff
	.zero		1


	//   ....[173]....
        /*0ba8*/ 	.word	0x00009050
        /*0bac*/ 	.word	0x00000000
        /*0bb0*/ 	.word	0x00000000
        /*0bb4*/ 	.short	0x010a
        /*0bb6*/ 	.byte	0xff
	.zero		1


	//   ....[174]....
        /*0bb8*/ 	.word	0x000090b0
        /*0bbc*/ 	.word	0x00000000
        /*0bc0*/ 	.word	0x00000000
        /*0bc4*/ 	.short	0x010a
        /*0bc6*/ 	.byte	0xff
	.zero		1


	//   ....[175]....
        /*0bc8*/ 	.word	0x00009110
        /*0bcc*/ 	.word	0x00000000
        /*0bd0*/ 	.word	0x00000000
        /*0bd4*/ 	.short	0x010a
        /*0bd6*/ 	.byte	0xff
	.zero		1


	//   ....[176]....
        /*0bd8*/ 	.word	0x00009170
        /*0bdc*/ 	.word	0x00000000
        /*0be0*/ 	.word	0x00000000
        /*0be4*/ 	.short	0x010a
        /*0be6*/ 	.byte	0xff
	.zero		1


	//   ....[177]....
        /*0be8*/ 	.word	0x000091d0
        /*0bec*/ 	.word	0x00000000
        /*0bf0*/ 	.word	0x00000000
        /*0bf4*/ 	.short	0x010a
        /*0bf6*/ 	.byte	0xff
	.zero		1


	//   ....[178]....
        /*0bf8*/ 	.word	0x00009230
        /*0bfc*/ 	.word	0x00000000
        /*0c00*/ 	.word	0x00000000
        /*0c04*/ 	.short	0x010a
        /*0c06*/ 	.byte	0xff
	.zero		1


	//   ....[179]....
        /*0c08*/ 	.word	0x00009290
        /*0c0c*/ 	.word	0x00000000
        /*0c10*/ 	.word	0x00000000
        /*0c14*/ 	.short	0x010a
        /*0c16*/ 	.byte	0xff
	.zero		1


	//   ....[180]....
        /*0c18*/ 	.word	0x000092f0
        /*0c1c*/ 	.word	0x00000000
        /*0c20*/ 	.word	0x00000000
        /*0c24*/ 	.short	0x010a
        /*0c26*/ 	.byte	0xff
	.zero		1


	//   ....[181]....
        /*0c28*/ 	.word	0x00009350
        /*0c2c*/ 	.word	0x00000000
        /*0c30*/ 	.word	0x00000000
        /*0c34*/ 	.short	0x010a
        /*0c36*/ 	.byte	0xff
	.zero		1


	//   ....[182]....
        /*0c38*/ 	.word	0x000093b0
        /*0c3c*/ 	.word	0x00000000
        /*0c40*/ 	.word	0x00000000
        /*0c44*/ 	.short	0x010a
        /*0c46*/ 	.byte	0xff
	.zero		1


	//   ....[183]....
        /*0c48*/ 	.word	0x00009410
        /*0c4c*/ 	.word	0x00000000
        /*0c50*/ 	.word	0x00000000
        /*0c54*/ 	.short	0x010a
        /*0c56*/ 	.byte	0xff
	.zero		1


	//   ....[184]....
        /*0c58*/ 	.word	0x00009470
        /*0c5c*/ 	.word	0x00000000
        /*0c60*/ 	.word	0x00000000
        /*0c64*/ 	.short	0x010a
        /*0c66*/ 	.byte	0xff
	.zero		1


	//   ....[185]....
        /*0c68*/ 	.word	0x000094d0
        /*0c6c*/ 	.word	0x00000004
        /*0c70*/ 	.word	0x00000248
        /*0c74*/ 	.short	0x010a
        /*0c76*/ 	.byte	0xff
	.zero		1


	//   ....[186]....
        /*0c78*/ 	.word	0x00009530
        /*0c7c*/ 	.word	0x00000004
        /*0c80*/ 	.word	0x00000240
        /*0c84*/ 	.short	0x010a
        /*0c86*/ 	.byte	0xff
	.zero		1


	//   ....[187]....
        /*0c88*/ 	.word	0x00009590
        /*0c8c*/ 	.word	0x00000000
        /*0c90*/ 	.word	0x00000240
        /*0c94*/ 	.short	0x010a
        /*0c96*/ 	.byte	0xff
	.zero		1


	//   ....[188]....
        /*0c98*/ 	.word	0x000095f0
        /*0c9c*/ 	.word	0x00000004
        /*0ca0*/ 	.word	0x00000260
        /*0ca4*/ 	.short	0x010a
        /*0ca6*/ 	.byte	0xff
	.zero		1


	//   ....[189]....
        /*0ca8*/ 	.word	0x00009650
        /*0cac*/ 	.word	0x00000000
        /*0cb0*/ 	.word	0x00000000
        /*0cb4*/ 	.short	0x010a
        /*0cb6*/ 	.byte	0xff
	.zero		1


	//   ....[190]....
        /*0cb8*/ 	.word	0x000096b0
        /*0cbc*/ 	.word	0x00000000
        /*0cc0*/ 	.word	0x00000000
        /*0cc4*/ 	.short	0x010a
        /*0cc6*/ 	.byte	0xff
	.zero		1


	//   ....[191]....
        /*0cc8*/ 	.word	0x00009710
        /*0ccc*/ 	.word	0x00000000
        /*0cd0*/ 	.word	0x00000000
        /*0cd4*/ 	.short	0x010a
        /*0cd6*/ 	.byte	0xff
	.zero		1


	//   ....[192]....
        /*0cd8*/ 	.word	0x00009770
        /*0cdc*/ 	.word	0x00000000
        /*0ce0*/ 	.word	0x00000240
        /*0ce4*/ 	.short	0x010a
        /*0ce6*/ 	.byte	0xff
	.zero		1


	//   ....[193]....
        /*0ce8*/ 	.word	0x000097d0
        /*0cec*/ 	.word	0x00000000
        /*0cf0*/ 	.word	0x00000238
        /*0cf4*/ 	.short	0x010a
        /*0cf6*/ 	.byte	0xff
	.zero		1


	//   ....[194]....
        /*0cf8*/ 	.word	0x00009830
        /*0cfc*/ 	.word	0x00000000
        /*0d00*/ 	.word	0x00000228
        /*0d04*/ 	.short	0x010a
        /*0d06*/ 	.byte	0xff
	.zero		1


	//   ....[195]....
        /*0d08*/ 	.word	0x00009890
        /*0d0c*/ 	.word	0x00000000
        /*0d10*/ 	.word	0x00000240
        /*0d14*/ 	.short	0x010a
        /*0d16*/ 	.byte	0xff
	.zero		1


	//   ....[196]....
        /*0d18*/ 	.word	0x000098f0
        /*0d1c*/ 	.word	0x00000003
        /*0d20*/ 	.word	0x00000220
        /*0d24*/ 	.short	0x010a
        /*0d26*/ 	.byte	0xff
	.zero		1


	//   ....[197]....
        /*0d28*/ 	.word	0x00009940
        /*0d2c*/ 	.word	0x00000016
        /*0d30*/ 	.word	0x00000250
        /*0d34*/ 	.short	0x010a
        /*0d36*/ 	.byte	0xff
	.zero		1


	//----- nvinfo : EIATTR_NUM_MBARRIERS
	.align		4
.L_47:
        /*0d38*/ 	.byte	0x03, 0x38
        /*0d3a*/ 	.short	0x004e


	//----- nvinfo : EIATTR_EXIT_INSTR_OFFSETS
	.align		4
        /*0d3c*/ 	.byte	0x04, 0x1c
        /*0d3e*/ 	.short	(.L_49 - .L_48)


	//   ....[0]....
.L_48:
        /*0d40*/ 	.word	0x000041e0


	//   ....[1]....
        /*0d44*/ 	.word	0x00004490


	//   ....[2]....
        /*0d48*/ 	.word	0x000044f0


	//   ....[3]....
        /*0d4c*/ 	.word	0x00005190


	//   ....[4]....
        /*0d50*/ 	.word	0x00005f40


	//   ....[5]....
        /*0d54*/ 	.word	0x00005f80


	//   ....[6]....
        /*0d58*/ 	.word	0x00008730


	//----- nvinfo : EIATTR_MAX_THREADS
	.align		4
.L_49:
        /*0d5c*/ 	.byte	0x04, 0x05
        /*0d5e*/ 	.short	(.L_51 - .L_50)
.L_50:
        /*0d60*/ 	.word	0x00000100
        /*0d64*/ 	.word	0x00000001
        /*0d68*/ 	.word	0x00000001


	//----- nvinfo : EIATTR_CRS_STACK_SIZE
	.align		4
.L_51:
        /*0d6c*/ 	.byte	0x04, 0x1e
        /*0d6e*/ 	.short	(.L_53 - .L_52)
.L_52:
        /*0d70*/ 	.word	0x00000000


	//----- nvinfo : EIATTR_CBANK_PARAM_SIZE
	.align		4
.L_53:
        /*0d74*/ 	.byte	0x03, 0x19
        /*0d76*/ 	.short	0x0900


	//----- nvinfo : EIATTR_PARAM_CBANK
	.align		4
        /*0d78*/ 	.byte	0x04, 0x0a
        /*0d7a*/ 	.short	(.L_55 - .L_54)
	.align		4
.L_54:
        /*0d7c*/ 	.word	index@(.nv.constant0._ZN7cutlass13device_kernelINS_4conv6kernel13ConvUniversalINS1_16ConvProblemShapeILNS1_8OperatorE1ELi3EEENS1_10collective14CollectiveConvINS1_47MainloopSm100TmaUmmaWarpSpecializedImplicitGemmILS5_1ELi34ELi3ELi1ELi2EN4cute5tupleIJNSA_1CILi1EEESD_SD_EEEEENSB_IJNSC_ILi128EEENSC_ILi64EEENSB_IJNSC_ILi32EEEEEEEEENS_12float_e4m3_tESL_NSA_8TiledMMAINSA_8MMA_AtomIJNSA_10MMA_TraitsINSA_19SM100_MMA_F8F6F4_SSEJSL_SL_fSG_SH_NSA_17integral_constantINSA_4UMMA5MajorELSS_0EEENSQ_ISS_LSS_1EEENSQ_INSR_7ScaleInELSV_0EEESW_EEEEEENSA_6LayoutISE_NSB_IJNSC_ILi0EEES10_S10_EEEEENSB_IJNSA_10UnderscoreES13_S13_EEEEENS7_6detail27Sm100ImplicitGemmTileTraitsINSA_20SM90_TMA_LOAD_IM2COLENSA_14ComposedLayoutINSA_7SwizzleILi1ELi4ELi3EEENSA_18smem_ptr_flag_bitsILi8EEENSZ_INSB_IJNSC_ILi8EEESI_EEENSB_IJSI_SD_EEEEEEEvEENS17_INSA_13SM90_TMA_LOADENS19_INS1A_ILi2ELi4ELi3EEES1D_NSZ_INSB_IJSH_S1E_EEENSB_IJSD_SH_EEEEEEEvEEEENS_8epilogue10collective18CollectiveEpilogueINS1S_23Sm100TmaWarpSpecializedILi1ELi1ELi64ELb0ELb0EEEJSK_NSB_IJNSZ_ISG_SD_EENSZ_ISH_SD_EEEEESL_NSB_IJNSB_IJllllEEESD_S10_EEESL_S21_NS1S_6fusion15FusionCallbacksIS1W_NS22_17LinearCombinationISL_fSL_fLNS_15FloatRoundStyleE2EEESK_S1Z_JEEENSA_5SM1004TMEM4LOAD26SM100_TMEM_LOAD_32dp32b64xES18_NS19_IS1L_S1D_NSZ_INSB_IJS1E_SH_EEENSB_IJSH_SD_EEEEEEENSA_39AutoVectorizingCopyWithAssumedAlignmentILi128EEENSA_21SM90_TMA_STORE_IM2COLES2F_S2H_S2H_EEEvvEEEEvNT_6ParamsE)
        /*0d80*/ 	.short	0x0380
        /*0d82*/ 	.short	0x0900


	//----- nvinfo : EIATTR_SW_WAR
	.align		4
.L_55:
        /*0d84*/ 	.byte	0x04, 0x36
        /*0d86*/ 	.short	(.L_57 - .L_56)
.L_56:
        /*0d88*/ 	.word	0x00000008
.L_57:


//--------------------- .nv.callgraph             --------------------------
	.section	.nv.callgraph,"",@"SHT_CUDA_CALLGRAPH"
	.align	4
	.sectionentsize	8
	.align		4
        /*0000*/ 	.word	0x00000000
	.align		4
        /*0004*/ 	.word	0xffffffff
	.align		4
        /*0008*/ 	.word	index@(_ZN7cutlass13device_kernelINS_4conv6kernel13ConvUniversalINS1_16ConvProblemShapeILNS1_8OperatorE1ELi3EEENS1_10collective14CollectiveConvINS1_47MainloopSm100TmaUmmaWarpSpecializedImplicitGemmILS5_1ELi34ELi3ELi1ELi2EN4cute5tupleIJNSA_1CILi1EEESD_SD_EEEEENSB_IJNSC_ILi128EEENSC_ILi64EEENSB_IJNSC_ILi32EEEEEEEEENS_12float_e4m3_tESL_NSA_8TiledMMAINSA_8MMA_AtomIJNSA_10MMA_TraitsINSA_19SM100_MMA_F8F6F4_SSEJSL_SL_fSG_SH_NSA_17integral_constantINSA_4UMMA5MajorELSS_0EEENSQ_ISS_LSS_1EEENSQ_INSR_7ScaleInELSV_0EEESW_EEEEEENSA_6LayoutISE_NSB_IJNSC_ILi0EEES10_S10_EEEEENSB_IJNSA_10UnderscoreES13_S13_EEEEENS7_6detail27Sm100ImplicitGemmTileTraitsINSA_20SM90_TMA_LOAD_IM2COLENSA_14ComposedLayoutINSA_7SwizzleILi1ELi4ELi3EEENSA_18smem_ptr_flag_bitsILi8EEENSZ_INSB_IJNSC_ILi8EEESI_EEENSB_IJSI_SD_EEEEEEEvEENS17_INSA_13SM90_TMA_LOADENS19_INS1A_ILi2ELi4ELi3EEES1D_NSZ_INSB_IJSH_S1E_EEENSB_IJSD_SH_EEEEEEEvEEEENS_8epilogue10collective18CollectiveEpilogueINS1S_23Sm100TmaWarpSpecializedILi1ELi1ELi64ELb0ELb0EEEJSK_NSB_IJNSZ_ISG_SD_EENSZ_ISH_SD_EEEEESL_NSB_IJNSB_IJllllEEESD_S10_EEESL_S21_NS1S_6fusion15FusionCallbacksIS1W_NS22_17LinearCombinationISL_fSL_fLNS_15FloatRoundStyleE2EEESK_S1Z_JEEENSA_5SM1004TMEM4LOAD26SM100_TMEM_LOAD_32dp32b64xES18_NS19_IS1L_S1D_NSZ_INSB_IJS1E_SH_EEENSB_IJSH_SD_EEEEEEENSA_39AutoVectorizingCopyWithAssumedAlignmentILi128EEENSA_21SM90_TMA_STORE_IM2COLES2F_S2H_S2H_EEEvvEEEEvNT_6ParamsE)
	.align		4
        /*000c*/ 	.word	index@(__assertfail)
	.align		4
        /*0010*/ 	.word	0x00000000
	.align		4
        /*0014*/ 	.word	0xfffffffe
	.align		4
        /*0018*/ 	.word	0x00000000
	.align		4
        /*001c*/ 	.word	0xfffffffd
	.align		4
        /*0020*/ 	.word	0x00000000
	.align		4
        /*0024*/ 	.word	0xfffffffc


//--------------------- .nv.constant4             --------------------------
	.section	.nv.constant4,"a",@progbits
	.align	8
	.align		8
.nv.constant4:
        /*0000*/ 	.dword	__assertfail
	.align		8
        /*0008*/ 	.dword	__unnamed_1
	.align		8
        /*0010*/ 	.dword	__unnamed_2
	.align		8
        /*0018*/ 	.dword	_ZN39_INTERNAL_f154c839_4_k_cu_cae0a38a_32564cuda3std3__45__cpo5beginE
	.align		8
        /*0020*/ 	.dword	_ZN39_INTERNAL_f154c839_4_k_cu_cae0a38a_32564cuda3std3__45__cpo3endE
	.align		8
        /*0028*/ 	.dword	_ZN39_INTERNAL_f154c839_4_k_cu_cae0a38a_32564cuda3std3__45__cpo6cbeginE
	.align		8
        /*0030*/ 	.dword	_ZN39_INTERNAL_f154c839_4_k_cu_cae0a38a_32564cuda3std3__45__cpo4cendE
	.align		8
        /*0038*/ 	.dword	_ZN39_INTERNAL_f154c839_4_k_cu_cae0a38a_32564cuda3std3__441_GLOBAL__N__f154c839_4_k_cu_cae0a38a_32566ignoreE
	.align		8
        /*0040*/ 	.dword	_ZN39_INTERNAL_f154c839_4_k_cu_cae0a38a_32564cuda3std3__419piecewise_constructE
	.align		8
        /*0048*/ 	.dword	_ZN39_INTERNAL_f154c839_4_k_cu_cae0a38a_32564cuda3std3__48in_placeE
	.align		8
        /*0050*/ 	.dword	_ZN39_INTERNAL_f154c839_4_k_cu_cae0a38a_32564cuda3std6ranges3__45__cpo4swapE
	.align		8
        /*0058*/ 	.dword	_ZN39_INTERNAL_f154c839_4_k_cu_cae0a38a_32564cuda3std6ranges3__45__cpo9iter_moveE
	.align		8
        /*0060*/ 	.dword	_ZN39_INTERNAL_f154c839_4_k_cu_cae0a38a_32564cute7productE
	.align		8
        /*0068*/ 	.dword	_ZN39_INTERNAL_f154c839_4_k_cu_cae0a38a_32564cute1_E
	.align		8
        /*0070*/ 	.dword	$str$27
	.align		8
        /*0078*/ 	.dword	$str$28
	.align		8
        /*0080*/ 	.dword	$str$29
	.align		8
        /*0088*/ 	.dword	$str$30


//--------------------- .text._ZN7cutlass13device_kernelINS_4conv6kernel13ConvUniversalINS1_16ConvProblemShapeILNS1_8OperatorE1ELi3EEENS1_10collective14CollectiveConvINS1_47MainloopSm100TmaUmmaWarpSpecializedImplicitGemmILS5_1ELi34ELi3ELi1ELi2EN4cute5tupleIJNSA_1CILi1EEESD_SD_EEEEENSB_IJNSC_ILi128EEENSC_ILi64EEENSB_IJNSC_ILi32EEEEEEEEENS_12float_e4m3_tESL_NSA_8TiledMMAINSA_8MMA_AtomIJNSA_10MMA_TraitsINSA_19SM100_MMA_F8F6F4_SSEJSL_SL_fSG_SH_NSA_17integral_constantINSA_4UMMA5MajorELSS_0EEENSQ_ISS_LSS_1EEENSQ_INSR_7ScaleInELSV_0EEESW_EEEEEENSA_6LayoutISE_NSB_IJNSC_ILi0EEES10_S10_EEEEENSB_IJNSA_10UnderscoreES13_S13_EEEEENS7_6detail27Sm100ImplicitGemmTileTraitsINSA_20SM90_TMA_LOAD_IM2COLENSA_14ComposedLayoutINSA_7SwizzleILi1ELi4ELi3EEENSA_18smem_ptr_flag_bitsILi8EEENSZ_INSB_IJNSC_ILi8EEESI_EEENSB_IJSI_SD_EEEEEEEvEENS17_INSA_13SM90_TMA_LOADENS19_INS1A_ILi2ELi4ELi3EEES1D_NSZ_INSB_IJSH_S1E_EEENSB_IJSD_SH_EEEEEEEvEEEENS_8epilogue10collective18CollectiveEpilogueINS1S_23Sm100TmaWarpSpecializedILi1ELi1ELi64ELb0ELb0EEEJSK_NSB_IJNSZ_ISG_SD_EENSZ_ISH_SD_EEEEESL_NSB_IJNSB_IJllllEEESD_S10_EEESL_S21_NS1S_6fusion15FusionCallbacksIS1W_NS22_17LinearCombinationISL_fSL_fLNS_15FloatRoundStyleE2EEESK_S1Z_JEEENSA_5SM1004TMEM4LOAD26SM100_TMEM_LOAD_32dp32b64xES18_NS19_IS1L_S1D_NSZ_INSB_IJS1E_SH_EEENSB_IJSH_SD_EEEEEEENSA_39AutoVectorizingCopyWithAssumedAlignmentILi128EEENSA_21SM90_TMA_STORE_IM2COLES2F_S2H_S2H_EEEvvEEEEvNT_6ParamsE --------------------------
	.section	.text._ZN7cutlass13device_kernelINS_4conv6kernel13ConvUniversalINS1_16ConvProblemShapeILNS1_8OperatorE1ELi3EEENS1_10collective14CollectiveConvINS1_47MainloopSm100TmaUmmaWarpSpecializedImplicitGemmILS5_1ELi34ELi3ELi1ELi2EN4cute5tupleIJNSA_1CILi1EEESD_SD_EEEEENSB_IJNSC_ILi128EEENSC_ILi64EEENSB_IJNSC_ILi32EEEEEEEEENS_12float_e4m3_tESL_NSA_8TiledMMAINSA_8MMA_AtomIJNSA_10MMA_TraitsINSA_19SM100_MMA_F8F6F4_SSEJSL_SL_fSG_SH_NSA_17integral_constantINSA_4UMMA5MajorELSS_0EEENSQ_ISS_LSS_1EEENSQ_INSR_7ScaleInELSV_0EEESW_EEEEEENSA_6LayoutISE_NSB_IJNSC_ILi0EEES10_S10_EEEEENSB_IJNSA_10UnderscoreES13_S13_EEEEENS7_6detail27Sm100ImplicitGemmTileTraitsINSA_20SM90_TMA_LOAD_IM2COLENSA_14ComposedLayoutINSA_7SwizzleILi1ELi4ELi3EEENSA_18smem_ptr_flag_bitsILi8EEENSZ_INSB_IJNSC_ILi8EEESI_EEENSB_IJSI_SD_EEEEEEEvEENS17_INSA_13SM90_TMA_LOADENS19_INS1A_ILi2ELi4ELi3EEES1D_NSZ_INSB_IJSH_S1E_EEENSB_IJSD_SH_EEEEEEEvEEEENS_8epilogue10collective18CollectiveEpilogueINS1S_23Sm100TmaWarpSpecializedILi1ELi1ELi64ELb0ELb0EEEJSK_NSB_IJNSZ_ISG_SD_EENSZ_ISH_SD_EEEEESL_NSB_IJNSB_IJllllEEESD_S10_EEESL_S21_NS1S_6fusion15FusionCallbacksIS1W_NS22_17LinearCombinationISL_fSL_fLNS_15FloatRoundStyleE2EEESK_S1Z_JEEENSA_5SM1004TMEM4LOAD26SM100_TMEM_LOAD_32dp32b64xES18_NS19_IS1L_S1D_NSZ_INSB_IJS1E_SH_EEENSB_IJSH_SD_EEEEEEENSA_39AutoVectorizingCopyWithAssumedAlignmentILi128EEENSA_21SM90_TMA_STORE_IM2COLES2F_S2H_S2H_EEEvvEEEEvNT_6ParamsE,"ax",@progbits
	.align	128
.text._ZN7cutlass13device_kernelINS_4conv6kernel13ConvUniversalINS1_16ConvProblemShapeILNS1_8OperatorE1ELi3EEENS1_10collective14CollectiveConvINS1_47MainloopSm100TmaUmmaWarpSpecializedImplicitGemmILS5_1ELi34ELi3ELi1ELi2EN4cute5tupleIJNSA_1CILi1EEESD_SD_EEEEENSB_IJNSC_ILi128EEENSC_ILi64EEENSB_IJNSC_ILi32EEEEEEEEENS_12float_e4m3_tESL_NSA_8TiledMMAINSA_8MMA_AtomIJNSA_10MMA_TraitsINSA_19SM100_MMA_F8F6F4_SSEJSL_SL_fSG_SH_NSA_17integral_constantINSA_4UMMA5MajorELSS_0EEENSQ_ISS_LSS_1EEENSQ_INSR_7ScaleInELSV_0EEESW_EEEEEENSA_6LayoutISE_NSB_IJNSC_ILi0EEES10_S10_EEEEENSB_IJNSA_10UnderscoreES13_S13_EEEEENS7_6detail27Sm100ImplicitGemmTileTraitsINSA_20SM90_TMA_LOAD_IM2COLENSA_14ComposedLayoutINSA_7SwizzleILi1ELi4ELi3EEENSA_18smem_ptr_flag_bitsILi8EEENSZ_INSB_IJNSC_ILi8EEESI_EEENSB_IJSI_SD_EEEEEEEvEENS17_INSA_13SM90_TMA_LOADENS19_INS1A_ILi2ELi4ELi3EEES1D_NSZ_INSB_IJSH_S1E_EEENSB_IJSD_SH_EEEEEEEvEEEENS_8epilogue10collective18CollectiveEpilogueINS1S_23Sm100TmaWarpSpecializedILi1ELi1ELi64ELb0ELb0EEEJSK_NSB_IJNSZ_ISG_SD_EENSZ_ISH_SD_EEEEESL_NSB_IJNSB_IJllllEEESD_S10_EEESL_S21_NS1S_6fusion15FusionCallbacksIS1W_NS22_17LinearCombinationISL_fSL_fLNS_15FloatRoundStyleE2EEESK_S1Z_JEEENSA_5SM1004TMEM4LOAD26SM100_TMEM_LOAD_32dp32b64xES18_NS19_IS1L_S1D_NSZ_INSB_IJS1E_SH_EEENSB_IJSH_SD_EEEEEEENSA_39AutoVectorizingCopyWithAssumedAlignmentILi128EEENSA_21SM90_TMA_STORE_IM2COLES2F_S2H_S2H_EEEvvEEEEvNT_6ParamsE:
        .type           _ZN7cutlass13device_kernelINS_4conv6kernel13ConvUniversalINS1_16ConvProblemShapeILNS1_8OperatorE1ELi3EEENS1_10collective14CollectiveConvINS1_47MainloopSm100TmaUmmaWarpSpecializedImplicitGemmILS5_1ELi34ELi3ELi1ELi2EN4cute5tupleIJNSA_1CILi1EEESD_SD_EEEEENSB_IJNSC_ILi128EEENSC_ILi64EEENSB_IJNSC_ILi32EEEEEEEEENS_12float_e4m3_tESL_NSA_8TiledMMAINSA_8MMA_AtomIJNSA_10MMA_TraitsINSA_19SM100_MMA_F8F6F4_SSEJSL_SL_fSG_SH_NSA_17integral_constantINSA_4UMMA5MajorELSS_0EEENSQ_ISS_LSS_1EEENSQ_INSR_7ScaleInELSV_0EEESW_EEEEEENSA_6LayoutISE_NSB_IJNSC_ILi0EEES10_S10_EEEEENSB_IJNSA_10UnderscoreES13_S13_EEEEENS7_6detail27Sm100ImplicitGemmTileTraitsINSA_20SM90_TMA_LOAD_IM2COLENSA_14ComposedLayoutINSA_7SwizzleILi1ELi4ELi3EEENSA_18smem_ptr_flag_bitsILi8EEENSZ_INSB_IJNSC_ILi8EEESI_EEENSB_IJSI_SD_EEEEEEEvEENS17_INSA_13SM90_TMA_LOADENS19_INS1A_ILi2ELi4ELi3EEES1D_NSZ_INSB_IJSH_S1E_EEENSB_IJSD_SH_EEEEEEEvEEEENS_8epilogue10collective18CollectiveEpilogueINS1S_23Sm100TmaWarpSpecializedILi1ELi1ELi64ELb0ELb0EEEJSK_NSB_IJNSZ_ISG_SD_EENSZ_ISH_SD_EEEEESL_NSB_IJNSB_IJllllEEESD_S10_EEESL_S21_NS1S_6fusion15FusionCallbacksIS1W_NS22_17LinearCombinationISL_fSL_fLNS_15FloatRoundStyleE2EEESK_S1Z_JEEENSA_5SM1004TMEM4LOAD26SM100_TMEM_LOAD_32dp32b64xES18_NS19_IS1L_S1D_NSZ_INSB_IJS1E_SH_EEENSB_IJSH_SD_EEEEEEENSA_39AutoVectorizingCopyWithAssumedAlignmentILi128EEENSA_21SM90_TMA_STORE_IM2COLES2F_S2H_S2H_EEEvvEEEEvNT_6ParamsE,@function
        .size           _ZN7cutlass13device_kernelINS_4conv6kernel13ConvUniversalINS1_16ConvProblemShapeILNS1_8OperatorE1ELi3EEENS1_10collective14CollectiveConvINS1_47MainloopSm100TmaUmmaWarpSpecializedImplicitGemmILS5_1ELi34ELi3ELi1ELi2EN4cute5tupleIJNSA_1CILi1EEESD_SD_EEEEENSB_IJNSC_ILi128EEENSC_ILi64EEENSB_IJNSC_ILi32EEEEEEEEENS_12float_e4m3_tESL_NSA_8TiledMMAINSA_8MMA_AtomIJNSA_10MMA_TraitsINSA_19SM100_MMA_F8F6F4_SSEJSL_SL_fSG_SH_NSA_17integral_constantINSA_4UMMA5MajorELSS_0EEENSQ_ISS_LSS_1EEENSQ_INSR_7ScaleInELSV_0EEESW_EEEEEENSA_6LayoutISE_NSB_IJNSC_ILi0EEES10_S10_EEEEENSB_IJNSA_10UnderscoreES13_S13_EEEEENS7_6detail27Sm100ImplicitGemmTileTraitsINSA_20SM90_TMA_LOAD_IM2COLENSA_14ComposedLayoutINSA_7SwizzleILi1ELi4ELi3EEENSA_18smem_ptr_flag_bitsILi8EEENSZ_INSB_IJNSC_ILi8EEESI_EEENSB_IJSI_SD_EEEEEEEvEENS17_INSA_13SM90_TMA_LOADENS19_INS1A_ILi2ELi4ELi3EEES1D_NSZ_INSB_IJSH_S1E_EEENSB_IJSD_SH_EEEEEEEvEEEENS_8epilogue10collective18CollectiveEpilogueINS1S_23Sm100TmaWarpSpecializedILi1ELi1ELi64ELb0ELb0EEEJSK_NSB_IJNSZ_ISG_SD_EENSZ_ISH_SD_EEEEESL_NSB_IJNSB_IJllllEEESD_S10_EEESL_S21_NS1S_6fusion15FusionCallbacksIS1W_NS22_17LinearCombinationISL_fSL_fLNS_15FloatRoundStyleE2EEESK_S1Z_JEEENSA_5SM1004TMEM4LOAD26SM100_TMEM_LOAD_32dp32b64xES18_NS19_IS1L_S1D_NSZ_INSB_IJS1E_SH_EEENSB_IJSH_SD_EEEEEEENSA_39AutoVectorizingCopyWithAssumedAlignmentILi128EEENSA_21SM90_TMA_STORE_IM2COLES2F_S2H_S2H_EEEvvEEEEvNT_6ParamsE,(.L_x_209 - _ZN7cutlass13device_kernelINS_4conv6kernel13ConvUniversalINS1_16ConvProblemShapeILNS1_8OperatorE1ELi3EEENS1_10collective14CollectiveConvINS1_47MainloopSm100TmaUmmaWarpSpecializedImplicitGemmILS5_1ELi34ELi3ELi1ELi2EN4cute5tupleIJNSA_1CILi1EEESD_SD_EEEEENSB_IJNSC_ILi128EEENSC_ILi64EEENSB_IJNSC_ILi32EEEEEEEEENS_12float_e4m3_tESL_NSA_8TiledMMAINSA_8MMA_AtomIJNSA_10MMA_TraitsINSA_19SM100_MMA_F8F6F4_SSEJSL_SL_fSG_SH_NSA_17integral_constantINSA_4UMMA5MajorELSS_0EEENSQ_ISS_LSS_1EEENSQ_INSR_7ScaleInELSV_0EEESW_EEEEEENSA_6LayoutISE_NSB_IJNSC_ILi0EEES10_S10_EEEEENSB_IJNSA_10UnderscoreES13_S13_EEEEENS7_6detail27Sm100ImplicitGemmTileTraitsINSA_20SM90_TMA_LOAD_IM2COLENSA_14ComposedLayoutINSA_7SwizzleILi1ELi4ELi3EEENSA_18smem_ptr_flag_bitsILi8EEENSZ_INSB_IJNSC_ILi8EEESI_EEENSB_IJSI_SD_EEEEEEEvEENS17_INSA_13SM90_TMA_LOADENS19_INS1A_ILi2ELi4ELi3EEES1D_NSZ_INSB_IJSH_S1E_EEENSB_IJSD_SH_EEEEEEEvEEEENS_8epilogue10collective18CollectiveEpilogueINS1S_23Sm100TmaWarpSpecializedILi1ELi1ELi64ELb0ELb0EEEJSK_NSB_IJNSZ_ISG_SD_EENSZ_ISH_SD_EEEEESL_NSB_IJNSB_IJllllEEESD_S10_EEESL_S21_NS1S_6fusion15FusionCallbacksIS1W_NS22_17LinearCombinationISL_fSL_fLNS_15FloatRoundStyleE2EEESK_S1Z_JEEENSA_5SM1004TMEM4LOAD26SM100_TMEM_LOAD_32dp32b64xES18_NS19_IS1L_S1D_NSZ_INSB_IJS1E_SH_EEENSB_IJSH_SD_EEEEEEENSA_39AutoVectorizingCopyWithAssumedAlignmentILi128EEENSA_21SM90_TMA_STORE_IM2COLES2F_S2H_S2H_EEEvvEEEEvNT_6ParamsE)
        .other          _ZN7cutlass13device_kernelINS_4conv6kernel13ConvUniversalINS1_16ConvProblemShapeILNS1_8OperatorE1ELi3EEENS1_10collective14CollectiveConvINS1_47MainloopSm100TmaUmmaWarpSpecializedImplicitGemmILS5_1ELi34ELi3ELi1ELi2EN4cute5tupleIJNSA_1CILi1EEESD_SD_EEEEENSB_IJNSC_ILi128EEENSC_ILi64EEENSB_IJNSC_ILi32EEEEEEEEENS_12float_e4m3_tESL_NSA_8TiledMMAINSA_8MMA_AtomIJNSA_10MMA_TraitsINSA_19SM100_MMA_F8F6F4_SSEJSL_SL_fSG_SH_NSA_17integral_constantINSA_4UMMA5MajorELSS_0EEENSQ_ISS_LSS_1EEENSQ_INSR_7ScaleInELSV_0EEESW_EEEEEENSA_6LayoutISE_NSB_IJNSC_ILi0EEES10_S10_EEEEENSB_IJNSA_10UnderscoreES13_S13_EEEEENS7_6detail27Sm100ImplicitGemmTileTraitsINSA_20SM90_TMA_LOAD_IM2COLENSA_14ComposedLayoutINSA_7SwizzleILi1ELi4ELi3EEENSA_18smem_ptr_flag_bitsILi8EEENSZ_INSB_IJNSC_ILi8EEESI_EEENSB_IJSI_SD_EEEEEEEvEENS17_INSA_13SM90_TMA_LOADENS19_INS1A_ILi2ELi4ELi3EEES1D_NSZ_INSB_IJSH_S1E_EEENSB_IJSD_SH_EEEEEEEvEEEENS_8epilogue10collective18CollectiveEpilogueINS1S_23Sm100TmaWarpSpecializedILi1ELi1ELi64ELb0ELb0EEEJSK_NSB_IJNSZ_ISG_SD_EENSZ_ISH_SD_EEEEESL_NSB_IJNSB_IJllllEEESD_S10_EEESL_S21_NS1S_6fusion15FusionCallbacksIS1W_NS22_17LinearCombinationISL_fSL_fLNS_15FloatRoundStyleE2EEESK_S1Z_JEEENSA_5SM1004TMEM4LOAD26SM100_TMEM_LOAD_32dp32b64xES18_NS19_IS1L_S1D_NSZ_INSB_IJS1E_SH_EEENSB_IJSH_SD_EEEEEEENSA_39AutoVectorizingCopyWithAssumedAlignmentILi128EEENSA_21SM90_TMA_STORE_IM2COLES2F_S2H_S2H_EEEvvEEEEvNT_6ParamsE,@"STO_CUDA_ENTRY STV_DEFAULT"
_ZN7cutlass13device_kernelINS_4conv6kernel13ConvUniversalINS1_16ConvProblemShapeILNS1_8OperatorE1ELi3EEENS1_10collective14CollectiveConvINS1_47MainloopSm100TmaUmmaWarpSpecializedImplicitGemmILS5_1ELi34ELi3ELi1ELi2EN4cute5tupleIJNSA_1CILi1EEESD_SD_EEEEENSB_IJNSC_ILi128EEENSC_ILi64EEENSB_IJNSC_ILi32EEEEEEEEENS_12float_e4m3_tESL_NSA_8TiledMMAINSA_8MMA_AtomIJNSA_10MMA_TraitsINSA_19SM100_MMA_F8F6F4_SSEJSL_SL_fSG_SH_NSA_17integral_constantINSA_4UMMA5MajorELSS_0EEENSQ_ISS_LSS_1EEENSQ_INSR_7ScaleInELSV_0EEESW_EEEEEENSA_6LayoutISE_NSB_IJNSC_ILi0EEES10_S10_EEEEENSB_IJNSA_10UnderscoreES13_S13_EEEEENS7_6detail27Sm100ImplicitGemmTileTraitsINSA_20SM90_TMA_LOAD_IM2COLENSA_14ComposedLayoutINSA_7SwizzleILi1ELi4ELi3EEENSA_18smem_ptr_flag_bitsILi8EEENSZ_INSB_IJNSC_ILi8EEESI_EEENSB_IJSI_SD_EEEEEEEvEENS17_INSA_13SM90_TMA_LOADENS19_INS1A_ILi2ELi4ELi3EEES1D_NSZ_INSB_IJSH_S1E_EEENSB_IJSD_SH_EEEEEEEvEEEENS_8epilogue10collective18CollectiveEpilogueINS1S_23Sm100TmaWarpSpecializedILi1ELi1ELi64ELb0ELb0EEEJSK_NSB_IJNSZ_ISG_SD_EENSZ_ISH_SD_EEEEESL_NSB_IJNSB_IJllllEEESD_S10_EEESL_S21_NS1S_6fusion15FusionCallbacksIS1W_NS22_17LinearCombinationISL_fSL_fLNS_15FloatRoundStyleE2EEESK_S1Z_JEEENSA_5SM1004TMEM4LOAD26SM100_TMEM_LOAD_32dp32b64xES18_NS19_IS1L_S1D_NSZ_INSB_IJS1E_SH_EEENSB_IJSH_SD_EEEEEEENSA_39AutoVectorizingCopyWithAssumedAlignmentILi128EEENSA_21SM90_TMA_STORE_IM2COLES2F_S2H_S2H_EEEvvEEEEvNT_6ParamsE:
[----:B------:R-:W1:Y:S01]  /*0000*/  LDC R1, c[0x0][0x37c] ;  /* 0x0000df00ff017b82 */ /* 0x000e620000000800 */
[----:B------:R-:W2:Y:S07]  /*0010*/  S2R R133, SR_TID.X ;  /* 0x0000000000857919 */ /* 0x000eae0000002100 */
[----:B------:R-:W3:Y:S01]  /*0020*/  LDC.64 R2, c[0x0][0x990] ;  /* 0x00026400ff027b82 */ /* 0x000ee20000000a00 */
[----:B------:R-:W-:Y:S01]  /*0030*/  ELECT P2, URZ, PT ;  /* 0x0000000000ff782f */ /* 0x000fe20003840000 */
[----:B-1----:R-:W-:Y:S01]  /*0040*/  VIADD R1, R1, 0xfffffff8 ;  /* 0xfffffff801017836 */ /* 0x002fe20000000000 */
[----:B------:R-:W-:-:S02]  /*0050*/  PRMT R139, RZ, 0x7610, R139 ;  /* 0x00007610ff8b7816 */ /* 0x000fc4000000008b */
[----:B---3--:R-:W-:-:S04]  /*0060*/  ISETP.NE.U32.AND P0, PT, R2, RZ, PT ;  /* 0x000000ff0200720c */ /* 0x008fc80003f05070 */
[----:B------:R-:W-:Y:S02]  /*0070*/  ISETP.NE.AND.EX P0, PT, R3, RZ, PT, P0 ;  /* 0x000000ff0300720c */ /* 0x000fe40003f05300 */
[----:B--2---:R-:W-:-:S05]  /*0080*/  SHF.R.U32.HI R140, RZ, 0x5, R133 ;  /* 0x00000005ff8c7819 */ /* 0x004fca0000011685 */
[----:B------:R-:W1:Y:S02]  /*0090*/  SHFL.IDX PT, R0, R140, RZ, 0x1f ;  /* 0x00001fff8c007589 */ /* 0x000e6400000e0000 */
[----:B-1----:R-:W-:-:S04]  /*00a0*/  R2UR UR15, R0 ;  /* 0x00000000000f72ca */ /* 0x002fc800000e0000 */
[----:B------:R-:W-:Y:S05]  /*00b0*/  @P0 BRA `(.L_x_0) ;  /* 0x0000000000300947 */ /* 0x000fea0003800000 */
[----:B------:R-:W1:Y:S02]  /*00c0*/  LDCU.64 UR4, c[0x0][0x988] ;  /* 0x00013100ff0477ac */ /* 0x000e640008000a00 */
[----:B-1----:R-:W-:-:S04]  /*00d0*/  UISETP.NE.U32.AND UP0, UPT, UR4, URZ, UPT ;  /* 0x000000ff0400728c */ /* 0x002fc8000bf05070 */
[----:B------:R-:W-:-:S09]  /*00e0*/  UISETP.NE.AND.EX UP0, UPT, UR5, URZ, UPT, UP0 ;  /* 0x000000ff0500728c */ /* 0x000fd2000bf05300 */
[----:B------:R-:W-:Y:S05]  /*00f0*/  BRA.U !UP0, `(.L_x_1) ;  /* 0x0000000108147547 */ /* 0x000fea000b800000 */
[----:B------:R-:W1:Y:S01]  /*0100*/  LDC.64 R4, c[0x0][0x988] ;  /* 0x00026200ff047b82 */ /* 0x000e620000000a00 */
[----:B------:R-:W1:Y:S02]  /*0110*/  LDCU.64 UR4, c[0x0][0x358] ;  /* 0x00006b00ff0477ac */ /* 0x000e640008000a00 */
[----:B-1----:R1:W5:Y:S01]  /*0120*/  LDG.E R71, desc[UR4][R4.64] ;  /* 0x0000000404477981 */ /* 0x002362000c1e1900 */
[----:B------:R-:W-:Y:S01]  /*0130*/  HFMA2 R139, -RZ, RZ, 0, 5.9604644775390625e-08 ;  /* 0x00000001ff8b7431 */ /* 0x000fe200000001ff */
[----:B------:R-:W-:Y:S05]  /*0140*/  BRA `(.L_x_0) ;  /* 0x00000000000c7947 */ /* 0x000fea0003800000 */
.L_x_1:
[----:B------:R-:W1:Y:S01]  /*0150*/  LDCU UR4, c[0x0][0x980] ;  /* 0x00013000ff0477ac */ /* 0x000e620008000800 */
[----:B------:R-:W-:Y:S01]  /*0160*/  HFMA2 R139, -RZ, RZ, 0, 5.9604644775390625e-08 ;  /* 0x00000001ff8b7431 */ /* 0x000fe200000001ff */
[----:B-1----:R-:W-:-:S07]  /*0170*/  MOV R71, UR4 ;  /* 0x0000000400477c02 */ /* 0x002fce0008000f00 */
.L_x_0:
[----:B------:R-:W2:Y:S02]  /*0180*/  LDCU.64 UR4, c[0x0][0x9b0] ;  /* 0x00013600ff0477ac */ /* 0x000ea40008000a00 */
[----:B--2---:R-:W-:-:S04]  /*0190*/  UISETP.NE.U32.AND UP0, UPT, UR4, URZ, UPT ;  /* 0x000000ff0400728c */ /* 0x004fc8000bf05070 */
[----:B------:R-:W-:-:S09]  /*01a0*/  UISETP.NE.AND.EX UP0, UPT, UR5, URZ, UPT, UP0 ;  /* 0x000000ff0500728c */ /* 0x000fd2000bf05300 */
[----:B------:R-:W-:Y:S05]  /*01b0*/  BRA.U UP0, `(.L_x_2) ;  /* 0x0000000100287547 */ /* 0x000fea000b800000 */
[----:B------:R-:W2:Y:S02]  /*01c0*/  LDCU.64 UR4, c[0x0][0x9a8] ;  /* 0x00013500ff0477ac */ /* 0x000ea40008000a00 */
[----:B--2---:R-:W-:-:S04]  /*01d0*/  UISETP.NE.U32.AND UP0, UPT, UR4, URZ, UPT ;  /* 0x000000ff0400728c */ /* 0x004fc8000bf05070 */
[----:B------:R-:W-:-:S09]  /*01e0*/  UISETP.NE.AND.EX UP0, UPT, UR5, URZ, UPT, UP0 ;  /* 0x000000ff0500728c */ /* 0x000fd2000bf05300 */
[----:B------:R-:W-:Y:S05]  /*01f0*/  BRA.U !UP0, `(.L_x_3) ;  /* 0x0000000108107547 */ /* 0x000fea000b800000 */
[----:B-1----:R-:W1:Y:S01]  /*0200*/  LDC.64 R4, c[0x0][0x9a8] ;  /* 0x00026a00ff047b82 */ /* 0x002e620000000a00 */
[----:B------:R-:W1:Y:S02]  /*0210*/  LDCU.64 UR4, c[0x0][0x358] ;  /* 0x00006b00ff0477ac */ /* 0x000e640008000a00 */
[----:B-1----:R2:W5:Y:S01]  /*0220*/  LDG.E R70, desc[UR4][R4.64] ;  /* 0x0000000404467981 */ /* 0x002562000c1e1900 */
[----:B------:R-:W-:Y:S05]  /*0230*/  BRA `(.L_x_2) ;  /* 0x0000000000087947 */ /* 0x000fea0003800000 */
.L_x_3:
[----:B------:R-:W2:Y:S02]  /*0240*/  LDCU UR4, c[0x0][0x9a0] ;  /* 0x00013400ff0477ac */ /* 0x000ea40008000800 */
[----:B--2---:R-:W-:Y:S02]  /*0250*/  MOV R70, UR4 ;  /* 0x0000000400467c02 */ /* 0x004fe40008000f00 */
.L_x_2:
[----:B-12---:R-:W1:Y:S01]  /*0260*/  LDC.64 R4, c[0x0][0x988] ;  /* 0x00026200ff047b82 */ /* 0x006e620000000a00 */
[----:B------:R-:W-:Y:S01]  /*0270*/  IMAD.U32 R0, RZ, RZ, UR15 ;  /* 0x0000000fff007e24 */ /* 0x000fe2000f8e00ff */
[----:B------:R-:W-:Y:S01]  /*0280*/  ISETP.EQ.U32.AND P4, PT, R2, RZ, PT ;  /* 0x000000ff0200720c */ /* 0x000fe20003f82070 */
[----:B------:R-:W-:Y:S03]  /*0290*/  BSSY.RECONVERGENT B0, `(.L_x_4) ;  /* 0x0000012000007945 */ /* 0x000fe60003800200 */
[----:B------:R-:W-:Y:S02]  /*02a0*/  ISETP.NE.OR P1, PT, R0, 0x1, !P2 ;  /* 0x000000010000780c */ /* 0x000fe40005725670 */
[----:B-1----:R-:W-:-:S04]  /*02b0*/  ISETP.NE.U32.AND P0, PT, R4, RZ, PT ;  /* 0x000000ff0400720c */ /* 0x002fc80003f05070 */
[----:B------:R-:W-:-:S13]  /*02c0*/  ISETP.NE.AND.EX P0, PT, R5, RZ, PT, P0 ;  /* 0x000000ff0500720c */ /* 0x000fda0003f05300 */
[----:B------:R-:W-:Y:S01]  /*02d0*/  VOTEU.ANY UP4, P0 ;  /* 0x0000000000ff7886 */ /* 0x000fe20000080100 */
[----:B------:R-:W-:Y:S02]  /*02e0*/  PLOP3.LUT P3, PT, PT, PT, UP4, 0x80, 0x8 ;  /* 0x000000000008781c */ /* 0x000fe40003f6f048 */
[----:B------:R-:W-:Y:S02]  /*02f0*/  ISETP.NE.OR P0, PT, R0, 0x3, !P2 ;  /* 0x000000030000780c */ /* 0x000fe40005705670 */
[----:B------:R-:W-:-:S04]  /*0300*/  ISETP.EQ.OR.EX P5, PT, R3, RZ, !P3, P4 ;  /* 0x000000ff0300720c */ /* 0x000fc80005fa2740 */
[----:B------:R-:W-:Y:S01]  /*0310*/  P2R R143, PR, RZ, 0x20 ;  /* 0x00000020ff8f7803 */ /* 0x000fe20000000000 */
[----:B------:R-:W-:Y:S05]  /*0320*/  @P1 BRA `(.L_x_5) ;  /* 0x0000000000201947 */ /* 0x000fea0003800000 */
[----:B------:R-:W1:Y:S02]  /*0330*/  LDCU.64 UR4, c[0x0][0x348] ;  /* 0x00006900ff0477ac */ /* 0x000e640008000a00 */
[----:B-1----:R-:W-:Y:S02]  /*0340*/  UIADD3 UR6, UP1, UPT, UR4, 0x80, URZ ;  /* 0x0000008004067890 */ /* 0x002fe4000ff3e0ff */
[----:B------:R-:W-:Y:S02]  /*0350*/  UIADD3 UR4, UP0, UPT, UR4, 0x200, URZ ;  /* 0x0000020004047890 */ /* 0x000fe4000ff1e0ff */
[----:B------:R-:W-:Y:S02]  /*0360*/  UIADD3.X UR7, UPT, UPT, URZ, UR5, URZ, UP1, !UPT ;  /* 0x00000005ff077290 */ /* 0x000fe40008ffe4ff */
[----:B------:R-:W-:-:S07]  /*0370*/  UIADD3.X UR5, UPT, UPT, URZ, UR5, URZ, UP0, !UPT ;  /* 0x00000005ff057290 */ /* 0x000fce00087fe4ff */
[----:B------:R1:W-:Y:S02]  /*0380*/  UTMACCTL.PF [UR6] ;  /* 0x00000000060079b9 */ /* 0x0003e40008040000 */
[----:B------:R1:W-:Y:S02]  /*0390*/  UTMACCTL.PF [UR4] ;  /* 0x00000000040079b9 */ /* 0x0003e40008040000 */
[----:B-1----:R-:W-:Y:S01]  /*03a0*/  NOP ;  /* 0x0000000000007918 */ /* 0x002fe20000000000 */
.L_x_5:
[----:B------:R-:W-:Y:S05]  /*03b0*/  BSYNC.RECONVERGENT B0 ;  /* 0x0000000000007941 */ /* 0x000fea0003800200 */
.L_x_4:
[----:B------:R-:W-:Y:S04]  /*03c0*/  BSSY.RECONVERGENT B0, `(.L_x_6) ;  /* 0x000000a000007945 */ /* 0x000fe80003800200 */
        /* <DEDUP_REMOVED lines=9> */
.L_x_7:
[----:B------:R-:W-:Y:S05]  /*0460*/  BSYNC.RECONVERGENT B0 ;  /* 0x0000000000007941 */ /* 0x000fea0003800200 */
.L_x_6:
[----:B------:R-:W-:Y:S01]  /*0470*/  UPLOP3.LUT UP2, UPT, UPT, UPT, UPT, 0x80, 0x8 ;  /* 0x000000000008789c */ /* 0x000fe20003f4f070 */
[----:B------:R-:W-:Y:S10]  /*0480*/  @!P5 BRA `(.L_x_8) ;  /* 0x000000000024d947 */ /* 0x000ff40003800000 */
[----:B------:R-:W-:Y:S01]  /*0490*/  ISETP.NE.U32.AND P1, PT, R2, RZ, PT ;  /* 0x000000ff0200720c */ /* 0x000fe20003f25070 */
[----:B------:R-:W-:Y:S01]  /*04a0*/  USEL UR4, URZ, 0xffffffff, UP4 ;  /* 0xffffffffff047887 */ /* 0x000fe2000a000000 */
[----:B-----5:R-:W-:Y:S02]  /*04b0*/  FSETP.NEU.AND P0, PT, R71, RZ, PT ;  /* 0x000000ff4700720b */ /* 0x020fe40003f0d000 */
[----:B------:R-:W-:-:S11]  /*04c0*/  ISETP.NE.AND.EX P1, PT, R3, RZ, PT, P1 ;  /* 0x000000ff0300720c */ /* 0x000fd60003f25310 */
[----:B------:R-:W-:Y:S02]  /*04d0*/  VOTEU.ANY UP0, P0 ;  /* 0x0000000000ff7886 */ /* 0x000fe40000000100 */
[----:B------:R-:W-:-:S05]  /*04e0*/  VOTEU.ANY UP1, P1 ;  /* 0x0000000000ff7886 */ /* 0x000fca0000820100 */
[----:B------:R-:W-:-:S04]  /*04f0*/  @!UP1 USEL UR4, URZ, 0xffffffff, UP0 ;  /* 0xffffffffff049887 */ /* 0x000fc80008000000 */
[----:B------:R-:W-:-:S04]  /*0500*/  ULOP3.LUT UR4, UR4, 0x1, URZ, 0xc0, !UPT ;  /* 0x0000000104047892 */ /* 0x000fc8000f8ec0ff */
[----:B------:R-:W-:-:S11]  /*0510*/  UISETP.NE.U32.AND UP2, UPT, UR4, 0x1, UPT ;  /* 0x000000010400788c */ /* 0x000fd6000bf45070 */
.L_x_8:
[----:B------:R-:W1:Y:S01]  /*0520*/  SHFL.IDX PT, R2, R140, RZ, 0x1f ;  /* 0x00001fff8c027589 */ /* 0x000e6200000e0000 */
[----:B------:R-:W-:-:S04]  /*0530*/  UISETP.NE.AND UP0, UPT, UR15, 0x2, UPT ;  /* 0x000000020f00788c */ /* 0x000fc8000bf05270 */
[----:B------:R-:W-:Y:S01]  /*0540*/  USEL UR42, URZ, 0x1, UP0 ;  /* 0x00000001ff2a7887 */ /* 0x000fe20008000000 */
[----:B-1----:R-:W-:-:S13]  /*0550*/  ISETP.NE.AND P0, PT, R2, RZ, PT ;  /* 0x000000ff0200720c */ /* 0x002fda0003f05270 */
[----:B------:R-:W-:Y:S05]  /*0560*/  @P0 BRA `(.L_x_9) ;  /* 0x0000000400440947 */ /* 0x000fea0003800000 */
[----:B------:R-:W-:Y:S01]  /*0570*/  ELECT P0, URZ, PT ;  /* 0x0000000000ff782f */ /* 0x000fe20003800000 */
[----:B------:R-:W-:-:S12]  /*0580*/  BSSY.RECONVERGENT B0, `(.L_x_9) ;  /* 0x000004f000007945 */ /* 0x000fd80003800200 */
[----:B------:R-:W-:Y:S05]  /*0590*/  @!P0 BRA `(.L_x_10) ;  /* 0x0000000400348947 */ /* 0x000fea0003800000 */
[----:B------:R-:W1:Y:S01]  /*05a0*/  S2UR UR4, SR_CgaCtaId ;  /* 0x00000000000479c3 */ /* 0x000e620000008800 */
[----:B------:R-:W-:Y:S01]  /*05b0*/  UMOV UR5, 0x400 ;  /* 0x0000040000057882 */ /* 0x000fe20000000000 */
[----:B------:R-:W-:Y:S02]  /*05c0*/  UMOV UR6, 0x1 ;  /* 0x0000000100067882 */ /* 0x000fe40000000000 */
[----:B------:R-:W-:-:S04]  /*05d0*/  UIADD3 UR6, UPT, UPT, -UR6, 0x100000, URZ ;  /* 0x0010000006067890 */ /* 0x000fc8000fffe1ff */
[----:B------:R-:W-:Y:S02]  /*05e0*/  USHF.L.U32 UR7, UR6, 0xb, URZ ;  /* 0x0000000b06077899 */ /* 0x000fe400080006ff */
[----:B------:R-:W-:Y:S02]  /*05f0*/  USHF.L.U32 UR6, UR6, 0x1, URZ ;  /* 0x0000000106067899 */ /* 0x000fe400080006ff */
[----:B-1----:R-:W-:Y:S01]  /*0600*/  ULEA UR4, UR4, UR5, 0x18 ;  /* 0x0000000504047291 */ /* 0x002fe2000f8ec0ff */
[----:B------:R-:W1:Y:S11]  /*0610*/  FENCE.VIEW.ASYNC.S ;  /* 0x00000000000073c6 */ /* 0x000e760000000000 */
[----:B-1----:R1:W2:Y:S01]  /*0620*/  SYNCS.EXCH.64 URZ, [UR4], UR6 ;  /* 0x0000000604ff75b2 */ /* 0x0022a20008000100 */
[----:B------:R1:W3:Y:S01]  /*0630*/  SYNCS.EXCH.64 URZ, [UR4+0x110], UR6 ;  /* 0x0001100604ff75b2 */ /* 0x0002e20008000100 */
[----:B------:R1:W4:Y:S01]  /*0640*/  SYNCS.EXCH.64 URZ, [UR4+0x8], UR6 ;  /* 0x0000080604ff75b2 */ /* 0x0003220008000100 */
[----:B------:R1:W1:Y:S01]  /*0650*/  SYNCS.EXCH.64 URZ, [UR4+0x118], UR6 ;  /* 0x0001180604ff75b2 */ /* 0x0002620008000100 */
        /* <DEDUP_REMOVED lines=64> */
[----:B--234-:R-:W-:Y:S01]  /*0a60*/  NOP ;  /* 0x0000000000007918 */ /* 0x01cfe20000000000 */
.L_x_10:
[----:B-1----:R-:W-:Y:S05]  /*0a70*/  BSYNC.RECONVERGENT B0 ;  /* 0x0000000000007941 */ /* 0x002fea0003800200 */
.L_x_9:
[----:B------:R-:W1:Y:S01]  /*0a80*/  SHFL.IDX PT, R2, R140, RZ, 0x1f ;  /* 0x00001fff8c027589 */ /* 0x000e6200000e0000 */
[----:B------:R-:W-:Y:S01]  /*0a90*/  NOP ;  /* 0x0000000000007918 */ /* 0x000fe20000000000 */
[----:B-1----:R-:W-:-:S13]  /*0aa0*/  ISETP.NE.AND P0, PT, R2, 0x1, PT ;  /* 0x000000010200780c */ /* 0x002fda0003f05270 */
[----:B------:R-:W-:Y:S05]  /*0ab0*/  @P0 BRA `(.L_x_11) ;  /* 0x0000000000400947 */ /* 0x000fea0003800000 */
[----:B------:R-:W1:Y:S01]  /*0ac0*/  S2UR UR4, SR_CgaCtaId ;  /* 0x00000000000479c3 */ /* 0x000e620000008800 */
[----:B------:R-:W-:Y:S01]  /*0ad0*/  UMOV UR5, 0x400 ;  /* 0x0000040000057882 */ /* 0x000fe20000000000 */
[----:B------:R-:W-:Y:S01]  /*0ae0*/  UMOV UR8, 0x20 ;  /* 0x0000002000087882 */ /* 0x000fe20000000000 */
[----:B------:R-:W-:Y:S01]  /*0af0*/  UMOV UR6, 0x80 ;  /* 0x0000008000067882 */ /* 0x000fe20000000000 */
[----:B------:R-:W-:-:S04]  /*0b00*/  UIADD3 UR8, UPT, UPT, -UR8, 0x100000, URZ ;  /* 0x0010000008087890 */ /* 0x000fc8000fffe1ff */
[----:B------:R-:W-:Y:S02]  /*0b10*/  USHF.L.U32 UR9, UR8, 0xb, URZ ;  /* 0x0000000b08097899 */ /* 0x000fe400080006ff */
[----:B------:R-:W-:Y:S02]  /*0b20*/  USHF.L.U32 UR8, UR8, 0x1, URZ ;  /* 0x0000000108087899 */ /* 0x000fe400080006ff */
[----:B------:R-:W-:-:S04]  /*0b30*/  UIADD3 UR6, UPT, UPT, -UR6, 0x100000, URZ ;  /* 0x0010000006067890 */ /* 0x000fc8000fffe1ff */
[----:B------:R-:W-:Y:S02]  /*0b40*/  USHF.L.U32 UR7, UR6, 0xb, URZ ;  /* 0x0000000b06077899 */ /* 0x000fe400080006ff */
[----:B------:R-:W-:Y:S01]  /*0b50*/  USHF.L.U32 UR6, UR6, 0x1, URZ ;  /* 0x0000000106067899 */ /* 0x000fe200080006ff */
[----:B------:R-:W-:Y:S01]  /*0b60*/  ELECT P0, URZ, PT ;  /* 0x0000000000ff782f */ /* 0x000fe20003800000 */
[----:B-1----:R-:W-:Y:S01]  /*0b70*/  ULEA UR4, UR4, UR5, 0x18 ;  /* 0x0000000504047291 */ /* 0x002fe2000f8ec0ff */
[----:B------:R-:W1:Y:S11]  /*0b80*/  FENCE.VIEW.ASYNC.S ;  /* 0x00000000000073c6 */ /* 0x000e760000000000 */
[----:B-1----:R1:W2:Y:S01]  /*0b90*/  SYNCS.EXCH.64 URZ, [UR4+0x220], UR8 ;  /* 0x0002200804ff75b2 */ /* 0x0022a20008000100 */
[----:B------:R1:W3:Y:S01]  /*0ba0*/  SYNCS.EXCH.64 URZ, [UR4+0x228], UR6 ;  /* 0x0002280604ff75b2 */ /* 0x0002e20008000100 */
[----:B------:R-:W-:Y:S01]  /*0bb0*/  NOP ;  /* 0x0000000000007918 */ /* 0x000fe20000000000 */
.L_x_11:
[----:B------:R-:W4:Y:S01]  /*0bc0*/  SHFL.IDX PT, R2, R140, RZ, 0x1f ;  /* 0x00001fff8c027589 */ /* 0x000f2200000e0000 */
[----:B------:R-:W-:Y:S01]  /*0bd0*/  NOP ;  /* 0x0000000000007918 */ /* 0x000fe20000000000 */
[----:B----4-:R-:W-:-:S13]  /*0be0*/  ISETP.NE.AND P0, PT, R2, 0x3, PT ;  /* 0x000000030200780c */ /* 0x010fda0003f05270 */
[----:B------:R-:W-:Y:S05]  /*0bf0*/  @P0 BRA `(.L_x_12) ;  /* 0x0000000000300947 */ /* 0x000fea0003800000 */
[----:B-1----:R-:W1:Y:S01]  /*0c00*/  S2UR UR4, SR_CgaCtaId ;  /* 0x00000000000479c3 */ /* 0x002e620000008800 */
[----:B------:R-:W-:Y:S01]  /*0c10*/  UMOV UR6, 0x400 ;  /* 0x0000040000067882 */ /* 0x000fe20000000000 */
[----:B------:R-:W-:Y:S01]  /*0c20*/  UMOV UR5, 0x20 ;  /* 0x0000002000057882 */ /* 0x000fe20000000000 */
[----:B------:R-:W-:Y:S01]  /*0c30*/  ELECT P0, URZ, PT ;  /* 0x0000000000ff782f */ /* 0x000fe20003800000 */
[----:B-1----:R-:W-:Y:S02]  /*0c40*/  ULEA UR6, UR4, UR6, 0x18 ;  /* 0x0000000604067291 */ /* 0x002fe4000f8ec0ff */
[----:B------:R-:W-:-:S04]  /*0c50*/  UIADD3 UR4, UPT, UPT, -UR5, 0x100000, URZ ;  /* 0x0010000005047890 */ /* 0x000fc8000fffe1ff */
[----:B------:R-:W-:Y:S02]  /*0c60*/  USHF.L.U32 UR5, UR4, 0xb, URZ ;  /* 0x0000000b04057899 */ /* 0x000fe400080006ff */
[----:B------:R-:W-:Y:S01]  /*0c70*/  USHF.L.U32 UR4, UR4, 0x1, URZ ;  /* 0x0000000104047899 */ /* 0x000fe200080006ff */
[----:B------:R-:W1:Y:S11]  /*0c80*/  FENCE.VIEW.ASYNC.S ;  /* 0x00000000000073c6 */ /* 0x000e760000000000 */
[----:B-1----:R4:W1:Y:S01]  /*0c90*/  SYNCS.EXCH.64 URZ, [UR6+0x230], UR4 ;  /* 0x0002300406ff75b2 */ /* 0x0028620008000100 */
[----:B------:R4:W1:Y:S02]  /*0ca0*/  SYNCS.EXCH.64 URZ, [UR6+0x238], UR4 ;  /* 0x0002380406ff75b2 */ /* 0x0008640008000100 */
[----:B----4-:R-:W-:Y:S01]  /*0cb0*/  NOP ;  /* 0x0000000000007918 */ /* 0x010fe20000000000 */
.L_x_12:
[----:B------:R-:W4:Y:S01]  /*0cc0*/  SHFL.IDX PT, R2, R140, RZ, 0x1f ;  /* 0x00001fff8c027589 */ /* 0x000f2200000e0000 */
[----:B------:R-:W-:Y:S01]  /*0cd0*/  NOP ;  /* 0x0000000000007918 */ /* 0x000fe20000000000 */
[----:B----4-:R-:W-:-:S13]  /*0ce0*/  ISETP.NE.AND P0, PT, R2, 0x4, PT ;  /* 0x000000040200780c */ /* 0x010fda0003f05270 */
[----:B------:R-:W-:Y:S05]  /*0cf0*/  @P0 BRA `(.L_x_13) ;  /* 0x0000000000440947 */ /* 0x000fea0003800000 */
[----:B-1----:R-:W1:Y:S01]  /*0d00*/  S2UR UR6, SR_CgaCtaId ;  /* 0x00000000000679c3 */ /* 0x002e620000008800 */
[----:B------:R-:W-:Y:S01]  /*0d10*/  UMOV UR4, 0x100 ;  /* 0x0000010000047882 */ /* 0x000fe20000000000 */
[----:B------:R-:W-:Y:S01]  /*0d20*/  UMOV UR5, 0x400 ;  /* 0x0000040000057882 */ /* 0x000fe20000000000 */
[----:B------:R-:W-:Y:S01]  /*0d30*/  USEL UR4, UR4, 0xe0, UP2 ;  /* 0x000000e004047887 */ /* 0x000fe20009000000 */
[----:B------:R-:W-:Y:S01]  /*0d40*/  UMOV UR8, 0x1 ;  /* 0x0000000100087882 */ /* 0x000fe20000000000 */
[----:B------:R-:W-:Y:S01]  /*0d50*/  ELECT P0, URZ, PT ;  /* 0x0000000000ff782f */ /* 0x000fe20003800000 */
[----:B------:R-:W-:-:S04]  /*0d60*/  UIADD3 UR8, UPT, UPT, -UR8, 0x100000, URZ ;  /* 0x0010000008087890 */ /* 0x000fc8000fffe1ff */
[----:B------:R-:W-:Y:S02]  /*0d70*/  USHF.L.U32 UR9, UR8, 0xb, URZ ;  /* 0x0000000b08097899 */ /* 0x000fe400080006ff */
[----:B------:R-:W-:Y:S02]  /*0d80*/  USHF.L.U32 UR8, UR8, 0x1, URZ ;  /* 0x0000000108087899 */ /* 0x000fe400080006ff */
[----:B-1----:R-:W-:Y:S02]  /*0d90*/  ULEA UR6, UR6, UR5, 0x18 ;  /* 0x0000000506067291 */ /* 0x002fe4000f8ec0ff */
[----:B------:R-:W-:-:S04]  /*0da0*/  UIADD3 UR4, UPT, UPT, -UR4, 0x100000, URZ ;  /* 0x0010000004047890 */ /* 0x000fc8000fffe1ff */
[----:B------:R-:W-:Y:S02]  /*0db0*/  USHF.L.U32 UR5, UR4, 0xb, URZ ;  /* 0x0000000b04057899 */ /* 0x000fe400080006ff */
[----:B------:R-:W-:Y:S01]  /*0dc0*/  USHF.L.U32 UR4, UR4, 0x1, URZ ;  /* 0x0000000104047899 */ /* 0x000fe200080006ff */
[----:B------:R-:W1:Y:S03]  /*0dd0*/  FENCE.VIEW.ASYNC.S ;  /* 0x00000000000073c6 */ /* 0x000e660000000000 */
[----:B-1----:R4:W1:Y:S08]  /*0de0*/  SYNCS.EXCH.64 URZ, [UR6+0x240], UR8 ;  /* 0x0002400806ff75b2 */ /* 0x0028700008000100 */
[----:B------:R4:W1:Y:S02]  /*0df0*/  SYNCS.EXCH.64 URZ, [UR6+0x248], UR4 ;  /* 0x0002480406ff75b2 */ /* 0x0008640008000100 */
[----:B----4-:R-:W-:Y:S01]  /*0e00*/  NOP ;  /* 0x0000000000007918 */ /* 0x010fe20000000000 */
.L_x_13:
[----:B------:R-:W4:Y:S01]  /*0e10*/  SHFL.IDX PT, R2, R140, RZ, 0x1f ;  /* 0x00001fff8c027589 */ /* 0x000f2200000e0000 */
[----:B------:R-:W1:Y:S01]  /*0e20*/  S2UR UR44, SR_CTAID.X ;  /* 0x00000000002c79c3 */ /* 0x000e620000002500 */
[----:B------:R-:W-:-:S07]  /*0e30*/  NOP ;  /* 0x0000000000007918 */ /* 0x000fce0000000000 */
[----:B------:R-:W1:Y:S01]  /*0e40*/  S2UR UR45, SR_CTAID.Y ;  /* 0x00000000002d79c3 */ /* 0x000e620000002600 */
[----:B----4-:R-:W-:-:S13]  /*0e50*/  ISETP.NE.AND P0, PT, R2, 0x5, PT ;  /* 0x000000050200780c */ /* 0x010fda0003f05270 */
[----:B-1----:R-:W-:Y:S05]  /*0e60*/  @P0 BRA `(.L_x_14) ;  /* 0x0000000000480947 */ /* 0x002fea0003800000 */
        /* <DEDUP_REMOVED lines=13> */
[----:B-1----:R1:W4:Y:S01]  /*0f40*/  SYNCS.EXCH.64 URZ, [UR4+0x250], UR8 ;  /* 0x0002500804ff75b2 */ /* 0x0023220008000100 */
[----:B------:R1:W1:Y:S01]  /*0f50*/  SYNCS.EXCH.64 URZ, [UR4+0x260], UR6 ;  /* 0x0002600604ff75b2 */ /* 0x0002620008000100 */
[----:B------:R1:W1:Y:S01]  /*0f60*/  SYNCS.EXCH.64 URZ, [UR4+0x258], UR8 ;  /* 0x0002580804ff75b2 */ /* 0x0002620008000100 */
[----:B------:R1:W1:Y:S01]  /*0f70*/  SYNCS.EXCH.64 URZ, [UR4+0x268], UR6 ;  /* 0x0002680604ff75b2 */ /* 0x0002620008000100 */
[----:B------:R-:W-:Y:S01]  /*0f80*/  NOP ;  /* 0x0000000000007918 */ /* 0x000fe20000000000 */
.L_x_14:
[----:B------:R-:W-:-:S05]  /*0f90*/  CS2R.32 R132, SR_CgaSize ;  /* 0x0000000000847805 */ /* 0x000fca0000008a00 */
[----:B------:R-:W-:-:S05]  /*0fa0*/  IMAD R132, R132, -0xa0, RZ ;  /* 0xffffff6084847824 */ /* 0x000fca00078e02ff */
[----:B------:R-:W-:-:S14]  /*0fb0*/  R2UR UR5, R132 ;  /* 0x00000000840572ca */ /* 0x000fdc00000e0000 */
[----:B------:R-:W2:Y:S01]  /*0fc0*/  LDCU UR5, c[0x0][UR5+0x2b0] ;  /* 0x00005600050577ac */ /* 0x000ea20008000800 */
[----:B------:R-:W-:Y:S02]  /*0fd0*/  I2FP.F32.U32 R132, UR44 ;  /* 0x0000002c00847c45 */ /* 0x000fe40008201000 */
[----:B------:R-:W-:-:S05]  /*0fe0*/  CS2R.32 R3, SR_CgaSize ;  /* 0x0000000000037805 */ /* 0x000fca0000008a00 */
[----:B------:R-:W-:-:S06]  /*0ff0*/  IMAD R3, R3, -0xa0, RZ ;  /* 0xffffff6003037824 */ /* 0x000fcc00078e02ff */
[----:B------:R-:W3:Y:S01]  /*1000*/  LDC R3, c[0x0][R3+0x2a0] ;  /* 0x0000a80003037b82 */ /* 0x000ee20000000800 */
[----:B------:R-:W-:Y:S02]  /*1010*/  I2FP.F32.U32 R131, UR45 ;  /* 0x0000002d00837c45 */ /* 0x000fe40008201000 */
[----:B------:R-:W-:-:S05]  /*1020*/  CS2R.32 R16, SR_CgaSize ;  /* 0x0000000000107805 */ /* 0x000fca0000008a00 */
[----:B------:R-:W-:-:S05]  /*1030*/  IMAD R16, R16, -0xa0, RZ ;  /* 0xffffff6010107824 */ /* 0x000fca00078e02ff */
[----:B-1----:R-:W-:-:S14]  /*1040*/  R2UR UR4, R16 ;  /* 0x00000000100472ca */ /* 0x002fdc00000e0000 */
[----:B------:R-:W1:Y:S01]  /*1050*/  LDCU UR4, c[0x0][UR4+0x2b4] ;  /* 0x00005680040477ac */ /* 0x000e620008000800 */
[----:B------:R-:W-:Y:S01]  /*1060*/  NOP ;  /* 0x0000000000007918 */ /* 0x000fe20000000000 */
[----:B------:R-:W3:Y:S01]  /*1070*/  S2R R16, SR_CTAID.Z ;  /* 0x0000000000107919 */ /* 0x000ee20000002700 */
[----:B------:R-:W4:Y:S01]  /*1080*/  LDCU UR18, c[0x0][0xc24] ;  /* 0x00018480ff1277ac */ /* 0x000f220008000800 */
[----:B------:R-:W-:-:S05]  /*1090*/  CS2R.32 R2, SR_CgaSize ;  /* 0x0000000000027805 */ /* 0x000fca0000008a00 */
[----:B------:R-:W-:-:S06]  /*10a0*/  IMAD R2, R2, -0xa0, RZ ;  /* 0xffffff6002027824 */ /* 0x000fcc00078e02ff */
[----:B------:R-:W3:Y:S01]  /*10b0*/  LDC R2, c[0x0][R2+0x2a4] ;  /* 0x0000a90002027b82 */ /* 0x000ee20000000800 */
[----:B--2---:R-:W-:Y:S01]  /*10c0*/  FMUL R132, R132, UR5 ;  /* 0x0000000584847c20 */ /* 0x004fe20008400000 */
[----:B-1----:R-:W-:-:S05]  /*10d0*/  FMUL R131, R131, UR4 ;  /* 0x0000000483837c20 */ /* 0x002fca0008400000 */
[----:B------:R-:W1:Y:S01]  /*10e0*/  F2I.U32.TRUNC.NTZ R132, R132 ;  /* 0x0000008400847305 */ /* 0x000e62000020f000 */
[----:B----4-:R-:W-:-:S07]  /*10f0*/  UISETP.GE.AND UP0, UPT, UR18, 0x1, UPT ;  /* 0x000000011200788c */ /* 0x010fce000bf06270 */
[----:B------:R-:W2:Y:S01]  /*1100*/  F2I.U32.TRUNC.NTZ R131, R131 ;  /* 0x0000008300837305 */ /* 0x000ea2000020f000 */
[----:B-1----:R-:W-:-:S05]  /*1110*/  IADD3 R132, PT, PT, -R132, RZ, RZ ;  /* 0x000000ff84847210 */ /* 0x002fca0007ffe1ff */
[----:B---3--:R-:W-:Y:S01]  /*1120*/  IMAD R132, R3, R132, UR44 ;  /* 0x0000002c03847e24 */ /* 0x008fe2000f8e0284 */
[----:B--2---:R-:W-:-:S05]  /*1130*/  IADD3 R131, PT, PT, -R131, RZ, RZ ;  /* 0x000000ff83837210 */ /* 0x004fca0007ffe1ff */
[----:B------:R-:W-:Y:S01]  /*1140*/  IMAD R131, R2, R131, UR45 ;  /* 0x0000002d02837e24 */ /* 0x000fe2000f8e0283 */
[----:B------:R-:W-:Y:S06]  /*1150*/  BAR.SYNC.DEFER_BLOCKING 0x0 ;  /* 0x0000000000007b1d */ /* 0x000fec0000010000 */
[----:B------:R-:W-:Y:S05]  /*1160*/  BRA.U !UP0, `(.L_x_15) ;  /* 0x0000000108d47547 */ /* 0x000fea000b800000 */
[----:B------:R-:W1:Y:S01]  /*1170*/  LDCU.128 UR20, c[0x0][0xc10] ;  /* 0x00018200ff1477ac */ /* 0x000e620008000c00 */
[----:B------:R-:W2:Y:S01]  /*1180*/  LDCU UR14, c[0x0][0x370] ;  /* 0x00006e00ff0e77ac */ /* 0x000ea20008000800 */
[----:B------:R-:W3:Y:S01]  /*1190*/  LDCU UR9, c[0x0][0x374] ;  /* 0x00006e80ff0977ac */ /* 0x000ee20008000800 */
[----:B------:R-:W4:Y:S01]  /*11a0*/  LDCU UR19, c[0x0][0xc0c] ;  /* 0x00018180ff1377ac */ /* 0x000f220008000800 */
[----:B------:R-:W4:Y:S01]  /*11b0*/  LDCU UR8, c[0x0][0xc20] ;  /* 0x00018400ff0877ac */ /* 0x000f220008000800 */
[----:B------:R-:W4:Y:S01]  /*11c0*/  LDCU.64 UR16, c[0x0][0xc28] ;  /* 0x00018500ff1077ac */ /* 0x000f220008000a00 */
[----:B-1----:R-:W-:Y:S02]  /*11d0*/  UISETP.NE.AND UP0, UPT, UR22, 0x1, UPT ;  /* 0x000000011600788c */ /* 0x002fe4000bf05270 */
[----:B---3--:R-:W-:Y:S02]  /*11e0*/  UIMAD.WIDE.U32 UR4, UR9, UR23, URZ ;  /* 0x00000017090472a5 */ /* 0x008fe4000f8e00ff */
[----:B--2---:R-:W-:-:S02]  /*11f0*/  UIMAD.WIDE.U32 UR6, UR14, UR20, URZ ;  /* 0x000000140e0672a5 */ /* 0x004fc4000f8e00ff */
[----:B----4-:R-:W-:Y:S02]  /*1200*/  UISETP.NE.AND UP1, UPT, UR19, 0x1, UPT ;  /* 0x000000011300788c */ /* 0x010fe4000bf25270 */
[----:B------:R-:W-:Y:S01]  /*1210*/  UIMAD.WIDE.U32 UR10, UR45, UR23, URZ ;  /* 0x000000172d0a72a5 */ /* 0x000fe2000f8e00ff */
[----:B------:R-:W-:Y:S01]  /*1220*/  UMOV UR4, UR5 ;  /* 0x0000000500047c82 */ /* 0x000fe20008000000 */
[----:B------:R-:W-:Y:S02]  /*1230*/  UISETP.NE.AND UP3, UPT, UR18, 0x1, UPT ;  /* 0x000000011200788c */ /* 0x000fe4000bf65270 */
[----:B------:R-:W-:-:S03]  /*1240*/  @UP0 USHF.R.U32.HI UR9, URZ, UR8, UR4 ;  /* 0x00000008ff090299 */ /* 0x000fc60008011604 */
[----:B------:R-:W-:Y:S01]  /*1250*/  UMOV UR6, UR11 ;  /* 0x0000000b00067c82 */ /* 0x000fe20008000000 */
[----:B------:R-:W-:Y:S01]  /*1260*/  UMOV UR4, UR7 ;  /* 0x0000000700047c82 */ /* 0x000fe20008000000 */
[----:B------:R-:W-:Y:S02]  /*1270*/  USHF.R.U32.HI UR10, URZ, UR8, UR6 ;  /* 0x00000008ff0a7299 */ /* 0x000fe40008011606 */
[----:B------:R-:W-:Y:S02]  /*1280*/  @UP1 USHF.R.U32.HI UR14, URZ, UR21, UR4 ;  /* 0x00000015ff0e1299 */ /* 0x000fe40008011604 */
[----:B------:R-:W-:Y:S02]  /*1290*/  UIMAD.WIDE.U32 UR4, UR9, UR16, URZ ;  /* 0x00000010090472a5 */ /* 0x000fe4000f8e00ff */
[----:B------:R-:W-:Y:S02]  /*12a0*/  UIMAD.WIDE.U32 UR12, UR44, UR20, URZ ;  /* 0x000000142c0c72a5 */ /* 0x000fe4000f8e00ff */
[----:B------:R-:W-:-:S03]  /*12b0*/  UIMAD.WIDE.U32 UR6, UR14, UR16, URZ ;  /* 0x000000100e0672a5 */ /* 0x000fc6000f8e00ff */
[----:B------:R-:W-:Y:S02]  /*12c0*/  UMOV UR4, UR5 ;  /* 0x0000000500047c82 */ /* 0x000fe40008000000 */
[----:B------:R-:W-:Y:S01]  /*12d0*/  @UP3 USHF.R.U32.HI UR9, URZ, UR17, UR4 ;  /* 0x00000011ff093299 */ /* 0x000fe20008011604 */
[----:B------:R-:W-:Y:S02]  /*12e0*/  UMOV UR8, UR13 ;  /* 0x0000000d00087c82 */ /* 0x000fe40008000000 */
[----:B------:R-:W-:Y:S01]  /*12f0*/  UMOV UR4, UR7 ;  /* 0x0000000700047c82 */ /* 0x000fe20008000000 */
[----:B------:R-:W-:Y:S02]  /*1300*/  USHF.R.U32.HI UR21, URZ, UR21, UR8 ;  /* 0x00000015ff157299 */ /* 0x000fe40008011608 */
[----:B------:R-:W-:Y:S02]  /*1310*/  @UP3 USHF.R.U32.HI UR14, URZ, UR17, UR4 ;  /* 0x00000011ff0e3299 */ /* 0x000fe40008011604 */
[----:B------:R-:W-:-:S02]  /*1320*/  USEL UR8, UR45, UR10, !UP0 ;  /* 0x0000000a2d087287 */ /* 0x000fc4000c000000 */
[----:B------:R-:W-:Y:S02]  /*1330*/  UIMAD UR4, UR9, UR18, URZ ;  /* 0x00000012090472a4 */ /* 0x000fe4000f8e02ff */
[----:B------:R-:W-:Y:S02]  /*1340*/  USEL UR6, UR44, UR21, !UP1 ;  /* 0x000000152c067287 */ /* 0x000fe4000c800000 */
[----:B------:R-:W-:Y:S02]  /*1350*/  UISETP.GE.AND UP0, UPT, UR8, UR4, UPT ;  /* 0x000000040800728c */ /* 0x000fe4000bf06270 */
[----:B------:R-:W-:Y:S02]  /*1360*/  UIMAD UR7, UR14, UR18, URZ ;  /* 0x000000120e0772a4 */ /* 0x000fe4000f8e02ff */
[----:B------:R-:W-:Y:S02]  /*1370*/  UIMAD.WIDE.U32 UR4, UR8, UR16, URZ ;  /* 0x00000010080472a5 */ /* 0x000fe4000f8e00ff */
[----:B------:R-:W-:-:S02]  /*1380*/  UISETP.GE.OR UP0, UPT, UR6, UR7, UP0 ;  /* 0x000000070600728c */ /* 0x000fc40008706670 */
[----:B------:R-:W-:Y:S02]  /*1390*/  UIMAD.WIDE.U32 UR10, UR6, UR16, URZ ;  /* 0x00000010060a72a5 */ /* 0x000fe4000f8e00ff */
[----:B------:R-:W-:Y:S01]  /*13a0*/  UIADD3 UR7, UPT, UPT, -UR8, URZ, URZ ;  /* 0x000000ff08077290 */ /* 0x000fe2000fffe1ff */
[----:B------:R-:W-:Y:S01]  /*13b0*/  UMOV UR4, UR5 ;  /* 0x0000000500047c82 */ /* 0x000fe20008000000 */
[----:B------:R-:W-:Y:S02]  /*13c0*/  UIADD3 UR9, UPT, UPT, -UR6, URZ, URZ ;  /* 0x000000ff06097290 */ /* 0x000fe4000fffe1ff */
[----:B------:R-:W-:-:S03]  /*13d0*/  USHF.R.U32.HI UR4, URZ, UR17, UR4 ;  /* 0x00000011ff047299 */ /* 0x000fc60008011604 */
[----:B------:R-:W-:Y:S01]  /*13e0*/  @!UP0 UMOV UR5, UR11 ;  /* 0x0000000b00058c82 */ /* 0x000fe20008000000 */
[----:B------:R-:W-:Y:S02]  /*13f0*/  UIMAD UR45, UR22, UR7, UR45 ;  /* 0x00000007162d72a4 */ /* 0x000fe4000f8e022d */
[----:B------:R-:W-:Y:S02]  /*1400*/  USEL UR4, UR8, UR4, !UP3 ;  /* 0x0000000408047287 */ /* 0x000fe4000d800000 */
[----:B------:R-:W-:Y:S02]  /*1410*/  @!UP0 USHF.R.U32.HI UR5, URZ, UR17, UR5 ;  /* 0x00000011ff058299 */ /* 0x000fe40008011605 */
[----:B------:R-:W-:Y:S02]  /*1420*/  UIADD3 UR7, UPT, UPT, -UR4, URZ, URZ ;  /* 0x000000ff04077290 */ /* 0x000fe4000fffe1ff */
[----:B------:R-:W-:Y:S02]  /*1430*/  @!UP0 USEL UR5, UR6, UR5, !UP3 ;  /* 0x0000000506058287 */ /* 0x000fe4000d800000 */
[----:B------:R-:W-:-:S02]  /*1440*/  UIMAD UR7, UR18, UR7, UR8 ;  /* 0x00000007120772a4 */ /* 0x000fc4000f8e0208 */
[----:B------:R-:W-:Y:S02]  /*1450*/  @!UP0 UIADD3 UR4, UPT, UPT, UR4, -UR5, URZ ;  /* 0x8000000504048290 */ /* 0x000fe4000fffe0ff */
[----:B------:R-:W-:Y:S02]  /*1460*/  @!UP0 UIMAD UR7, UR7, UR14, UR5 ;  /* 0x0000000e070782a4 */ /* 0x000fe4000f8e0205 */
[----:B------:R-:W-:Y:S02]  /*1470*/  @!UP0 UIMAD UR8, UR4, UR18, UR6 ;  /* 0x00000012040882a4 */ /* 0x000fe4000f8e0206 */
[----:B------:R-:W-:Y:S02]  /*1480*/  UIMAD UR4, UR19, UR9, UR44 ;  /* 0x00000009130472a4 */ /* 0x000fe4000f8e022c */
[----:B------:R-:W-:Y:S01]  /*1490*/  UIMAD UR45, UR8, UR22, UR45 ;  /* 0x00000016082d72a4 */ /* 0x000fe2000f8e022d */
[----:B------:R-:W-:Y:S02]  /*14a0*/  @!UP0 UMOV UR6, UR7 ;  /* 0x0000000700068c82 */ /* 0x000fe40008000000 */
[----:B------:R-:W-:-:S12]  /*14b0*/  UIMAD UR44, UR6, UR19, UR4 ;  /* 0x00000013062c72a4 */ /* 0x000fd8000f8e0204 */
.L_x_15:
[----:B------:R-:W1:Y:S02]  /*14c0*/  LDCU UR4, c[0x0][0xc30] ;  /* 0x00018600ff0477ac */ /* 0x000e640008000800 */
[----:B-1----:R-:W-:-:S09]  /*14d0*/  UISETP.NE.AND UP0, UPT, UR4, 0x1, UPT ;  /* 0x000000010400788c */ /* 0x002fd2000bf05270 */
[----:B------:R-:W-:Y:S05]  /*14e0*/  BRA.U UP0, `(.L_x_16) ;  /* 0x0000000100447547 */ /* 0x000fea000b800000 */
[----:B------:R-:W1:Y:S01]  /*14f0*/  LDCU.128 UR8, c[0x0][0xc10] ;  /* 0x00018200ff0877ac */ /* 0x000e620008000c00 */
[----:B------:R-:W2:Y:S01]  /*1500*/  LDCU UR12, c[0x0][0xc0c] ;  /* 0x00018180ff0c77ac */ /* 0x000ea20008000800 */
[----:B------:R-:W3:Y:S01]  /*1510*/  LDCU UR13, c[0x0][0xc20] ;  /* 0x00018400ff0d77ac */ /* 0x000ee20008000800 */
[----:B-1----:R-:W-:Y:S02]  /*1520*/  UIMAD.WIDE.U32 UR6, UR44, UR8, URZ ;  /* 0x000000082c0672a5 */ /* 0x002fe4000f8e00ff */
[----:B------:R-:W-:Y:S02]  /*1530*/  UIMAD.WIDE.U32 UR4, UR45, UR11, URZ ;  /* 0x0000000b2d0472a5 */ /* 0x000fe4000f8e00ff */
[----:B--2---:R-:W-:Y:S02]  /*1540*/  UISETP.NE.AND UP1, UPT, UR12, 0x1, UPT ;  /* 0x000000010c00788c */ /* 0x004fe4000bf25270 */
[----:B------:R-:W-:Y:S01]  /*1550*/  UISETP.NE.AND UP0, UPT, UR10, 0x1, UPT ;  /* 0x000000010a00788c */ /* 0x000fe2000bf05270 */
[----:B------:R-:W-:-:S02]  /*1560*/  UMOV UR6, UR7 ;  /* 0x0000000700067c82 */ /* 0x000fc40008000000 */
[----:B------:R-:W-:Y:S01]  /*1570*/  UMOV UR4, UR5 ;  /* 0x0000000500047c82 */ /* 0x000fe20008000000 */
[----:B------:R-:W-:Y:S02]  /*1580*/  USHF.R.U32.HI UR6, URZ, UR9, UR6 ;  /* 0x00000009ff067299 */ /* 0x000fe40008011606 */
[----:B---3--:R-:W-:Y:S02]  /*1590*/  USHF.R.U32.HI UR4, URZ, UR13, UR4 ;  /* 0x0000000dff047299 */ /* 0x008fe40008011604 */
[----:B------:R-:W-:Y:S02]  /*15a0*/  USEL UR5, UR44, UR6, !UP1 ;  /* 0x000000062c057287 */ /* 0x000fe4000c800000 */
[----:B------:R-:W-:-:S04]  /*15b0*/  USEL UR4, UR45, UR4, !UP0 ;  /* 0x000000042d047287 */ /* 0x000fc8000c000000 */
[----:B------:R-:W-:Y:S02]  /*15c0*/  UIADD3 UR6, UPT, UPT, UR5, -UR4, URZ ;  /* 0x8000000405067290 */ /* 0x000fe4000fffe0ff */
[----:B------:R-:W-:Y:S02]  /*15d0*/  UIADD3 UR4, UPT, UPT, -UR5, UR4, URZ ;  /* 0x0000000405047290 */ /* 0x000fe4000fffe1ff */
[----:B------:R-:W-:Y:S02]  /*15e0*/  UIMAD UR45, UR6, UR10, UR45 ;  /* 0x0000000a062d72a4 */ /* 0x000fe4000f8e022d */
[----:B------:R-:W-:-:S12]  /*15f0*/  UIMAD UR44, UR4, UR12, UR44 ;  /* 0x0000000c042c72a4 */ /* 0x000fd8000f8e022c */
.L_x_16:
[----:B------:R-:W-:Y:S01]  /*1600*/  BAR.SYNC.DEFER_BLOCKING 0x0 ;  /* 0x0000000000007b1d */ /* 0x000fe20000010000 */
[----:B------:R-:W-:Y:S01]  /*1610*/  UISETP.NE.AND UP0, UPT, UR15, 0x2, UPT ;  /* 0x000000020f00788c */ /* 0x000fe2000bf05270 */
[----:B------:R-:W-:Y:S02]  /*1620*/  ISETP.NE.OR P2, PT, R0, 0x2, !P2 ;  /* 0x000000020000780c */ /* 0x000fe40005745670 */
[----:B------:R-:W-:Y:S02]  /*1630*/  LOP3.LUT R0, R133, 0x1f, RZ, 0xc0, !PT ;  /* 0x0000001f85007812 */ /* 0x000fe400078ec0ff */
[----:B------:R-:W1:Y:S04]  /*1640*/  LDCU UR39, c[0x0][0xc24] ;  /* 0x00018480ff2777ac */ /* 0x000e680008000800 */
[----:B------:R-:W-:Y:S05]  /*1650*/  BRA.U UP0, `(.L_x_17) ;  /* 0x0000002900e87547 */ /* 0x000fea000b800000 */
[----:B------:R-:W2:Y:S01]  /*1660*/  LDCU UR5, c[0x0][0x388] ;  /* 0x00007100ff0577ac */ /* 0x000ea20008000800 */
[----:B------:R-:W-:Y:S01]  /*1670*/  PLOP3.LUT P1, PT, PT, PT, UP2, 0x80, 0x8 ;  /* 0x000000000008781c */ /* 0x000fe20003f2f028 */
[----:B------:R-:W-:Y:S01]  /*1680*/  IMAD.MOV.U32 R2, RZ, RZ, RZ ;  /* 0x000000ffff027224 */ /* 0x000fe200078e00ff */
[----:B------:R-:W-:Y:S01]  /*1690*/  ISETP.EQ.OR P3, PT, R0, RZ, P2 ;  /* 0x000000ff0000720c */ /* 0x000fe20001762670 */
[----:B------:R-:W3:Y:S01]  /*16a0*/  LDCU UR8, c[0x0][0x38c] ;  /* 0x00007180ff0877ac */ /* 0x000ee20008000800 */
[----:B------:R-:W-:Y:S01]  /*16b0*/  PLOP3.LUT P1, PT, P1, PT, PT, 0x8, 0x80 ;  /* 0x000000000080781c */ /* 0x000fe20000f2e170 */
[----:B------:R-:W4:Y:S01]  /*16c0*/  LDCU.64 UR6, c[0x0][0x390] ;  /* 0x00007200ff0677ac */ /* 0x000f220008000a00 */
[----:B------:R-:W1:Y:S01]  /*16d0*/  LDCU UR52, c[0x0][0x370] ;  /* 0x00006e00ff3477ac */ /* 0x000e620008000800 */
[----:B------:R-:W1:Y:S01]  /*16e0*/  LDCU.64 UR42, c[0x0][0x348] ;  /* 0x00006900ff2a77ac */ /* 0x000e620008000a00 */
[----:B--2---:R-:W-:Y:S01]  /*16f0*/  UIADD3 UR5, UPT, UPT, UR5, 0x1f, URZ ;  /* 0x0000001f05057890 */ /* 0x004fe2000fffe0ff */
[----:B------:R-:W2:Y:S03]  /*1700*/  LDCU UR51, c[0x0][0x374] ;  /* 0x00006e80ff3377ac */ /* 0x000ea60008000800 */
[----:B------:R-:W-:Y:S01]  /*1710*/  USHF.R.S32.HI UR4, URZ, 0x1f, UR5 ;  /* 0x0000001fff047899 */ /* 0x000fe20008011405 */
[----:B------:R-:W-:Y:S01]  /*1720*/  UMOV UR26, 0x1 ;  /* 0x00000001001a7882 */ /* 0x000fe20000000000 */
[----:B------:R-:W-:-:S02]  /*1730*/  UMOV UR31, URZ ;  /* 0x000000ff001f7c82 */ /* 0x000fc40008000000 */
[----:B------:R-:W-:Y:S01]  /*1740*/  ULEA.HI UR4, UR4, UR5, URZ, 0x5 ;  /* 0x0000000504047291 */ /* 0x000fe2000f8f28ff */
[----:B------:R-:W-:Y:S01]  /*1750*/  UMOV UR36, URZ ;  /* 0x000000ff00247c82 */ /* 0x000fe20008000000 */
[----:B------:R-:W-:Y:S02]  /*1760*/  UMOV UR38, URZ ;  /* 0x000000ff00267c82 */ /* 0x000fe40008000000 */
[----:B------:R-:W-:-:S04]  /*1770*/  USHF.R.S32.HI UR4, URZ, 0x5, UR4 ;  /* 0x00000005ff047899 */ /* 0x000fc80008011404 */
[----:B---3--:R-:W-:-:S04]  /*1780*/  UIMAD UR4, UR4, UR8, URZ ;  /* 0x00000008040472a4 */ /* 0x008fc8000f8e02ff */
[----:B----4-:R-:W-:-:S04]  /*1790*/  UIMAD UR4, UR4, UR6, URZ ;  /* 0x00000006040472a4 */ /* 0x010fc8000f8e02ff */
[----:B------:R-:W-:-:S04]  /*17a0*/  UIMAD UR53, UR4, UR7, URZ ;  /* 0x00000007043572a4 */ /* 0x000fc8000f8e02ff */
[----:B------:R-:W-:Y:S02]  /*17b0*/  UISETP.NE.AND UP1, UPT, UR53, URZ, UPT ;  /* 0x000000ff3500728c */ /* 0x000fe4000bf25270 */
[----:B------:R-:W-:-:S04]  /*17c0*/  UISETP.LT.U32.AND UP0, UPT, UR53, 0x22, UPT ;  /* 0x000000223500788c */ /* 0x000fc8000bf01070 */
[----:B------:R-:W-:-:S04]  /*17d0*/  USEL UR4, UR53, 0x22, UP0 ;  /* 0x0000002235047887 */ /* 0x000fc80008000000 */
[----:B------:R-:W-:Y:S02]  /*17e0*/  UIADD3 UR5, UPT, UPT, UR4, -0x1, URZ ;  /* 0xffffffff04057890 */ /* 0x000fe4000fffe0ff */
[----:B------:R-:W-:Y:S02]  /*17f0*/  @!UP1 UIADD3 UR5, UPT, UPT, UR4, URZ, URZ ;  /* 0x000000ff04059290 */ /* 0x000fe4000fffe0ff */
[----:B------:R-:W-:Y:S02]  /*1800*/  UIADD3 UR50, UPT, UPT, UR53, -UR4, URZ ;  /* 0x8000000435327290 */ /* 0x000fe4000fffe0ff */
[----:B-12---:R-:W-:-:S12]  /*1810*/  UIADD3 UR54, UPT, UPT, UR5, 0x1, URZ ;  /* 0x0000000105367890 */ /* 0x006fd8000fffe0ff */
.L_x_33:
[----:B------:R-:W1:Y:S01]  /*1820*/  S2UR UR30, SR_CgaCtaId ;  /* 0x00000000001e79c3 */ /* 0x000e620000008800 */
[----:B------:R-:W-:Y:S01]  /*1830*/  UMOV UR4, 0x400 ;  /* 0x0000040000047882 */ /* 0x000fe20000000000 */
[----:B------:R-:W-:Y:S01]  /*1840*/  MOV R0, UR26 ;  /* 0x0000001a00007c02 */ /* 0x000fe20008000f00 */
[----:B------:R-:W-:Y:S02]  /*1850*/  UISETP.NE.AND UP0, UPT, UR53, URZ, UPT ;  /* 0x000000ff3500728c */ /* 0x000fe4000bf05270 */
[----:B------:R-:W-:Y:S01]  /*1860*/  USHF.L.U32 UR44, UR44, 0x7, URZ ;  /* 0x000000072c2c7899 */ /* 0x000fe200080006ff */
[----:B------:R-:W-:Y:S01]  /*1870*/  SHF.L.U32 R0, R0, 0x1f, RZ ;  /* 0x0000001f00007819 */ /* 0x000fe200000006ff */
[----:B------:R-:W-:Y:S01]  /*1880*/  USHF.L.U32 UR18, UR45, 0x6, URZ ;  /* 0x000000062d127899 */ /* 0x000fe200080006ff */
[----:B------:R-:W-:Y:S01]  /*1890*/  UMOV UR27, URZ ;  /* 0x000000ff001b7c82 */ /* 0x000fe20008000000 */
[----:B------:R-:W-:Y:S01]  /*18a0*/  UMOV UR22, URZ ;  /* 0x000000ff00167c82 */ /* 0x000fe20008000000 */
[----:B------:R-:W-:Y:S01]  /*18b0*/  UMOV UR21, URZ ;  /* 0x000000ff00157c82 */ /* 0x000fe20008000000 */
[----:B------:R-:W-:Y:S01]  /*18c0*/  UMOV UR20, URZ ;  /* 0x000000ff00147c82 */ /* 0x000fe20008000000 */
[----:B-1----:R-:W-:-:S04]  /*18d0*/  ULEA UR30, UR30, UR4, 0x18 ;  /* 0x000000041e1e7291 */ /* 0x002fc8000f8ec0ff */
[----:B------:R-:W-:-:S09]  /*18e0*/  ULEA UR4, UR31, UR30, 0x3 ;  /* 0x0000001e1f047291 */ /* 0x000fd2000f8e18ff */
[----:B------:R1:W2:Y:S01]  /*18f0*/  SYNCS.PHASECHK.TRANS64.TRYWAIT P0, [UR4+0x110], R0 ;  /* 0x00011000ff0075a7 */ /* 0x0002a20008001104 */
[----:B------:R-:W-:Y:S05]  /*1900*/  BRA.U !UP0, `(.L_x_18) ;  /* 0x0000000508987547 */ /* 0x000fea000b800000 */
[----:B------:R-:W3:Y:S01]  /*1910*/  LDCU.128 UR12, c[0x0][0x480] ;  /* 0x00009000ff0c77ac */ /* 0x000ee20008000c00 */
[----:B------:R-:W4:Y:S01]  /*1920*/  LDCU.128 UR8, c[0x0][0x490] ;  /* 0x00009200ff0877ac */ /* 0x000f220008000c00 */
[----:B------:R-:W1:Y:S01]  /*1930*/  LDCU.64 UR20, c[0x0][0x4c0] ;  /* 0x00009800ff1477ac */ /* 0x000e620008000a00 */
[----:B------:R-:W1:Y:S01]  /*1940*/  LDCU.64 UR16, c[0x0][0x4f0] ;  /* 0x00009e00ff1077ac */ /* 0x000e620008000a00 */
[----:B------:R-:W1:Y:S01]  /*1950*/  LDCU UR19, c[0x0][0x4c8] ;  /* 0x00009900ff1377ac */ /* 0x000e620008000800 */
[----:B---3--:R-:W-:Y:S02]  /*1960*/  UIMAD.WIDE.U32 UR4, UR44, UR13, URZ ;  /* 0x0000000d2c0472a5 */ /* 0x008fe4000f8e00ff */
[----:B------:R-:W-:Y:S02]  /*1970*/  UISETP.NE.AND UP0, UPT, UR12, 0x1, UPT ;  /* 0x000000010c00788c */ /* 0x000fe4000bf05270 */
[----:B------:R-:W-:Y:S01]  /*1980*/  USHF.R.U32.HI UR5, URZ, UR14, UR5 ;  /* 0x0000000eff057299 */ /* 0x000fe20008011605 */
[----:B------:R-:W3:Y:S03]  /*1990*/  LDCU UR45, c[0x0][0x38c] ;  /* 0x00007180ff2d77ac */ /* 0x000ee60008000800 */
[----:B------:R-:W-:-:S02]  /*19a0*/  USEL UR5, UR44, UR5, !UP0 ;  /* 0x000000052c057287 */ /* 0x000fc4000c000000 */
[----:B------:R-:W-:Y:S02]  /*19b0*/  UISETP.NE.AND UP0, UPT, UR15, 0x1, UPT ;  /* 0x000000010f00788c */ /* 0x000fe4000bf05270 */
[----:B----4-:R-:W-:Y:S01]  /*19c0*/  UIMAD.WIDE.U32 UR6, UR5, UR8, URZ ;  /* 0x00000008050672a5 */ /* 0x010fe2000f8e00ff */
[----:B------:R-:W4:Y:S01]  /*19d0*/  LDCU UR8, c[0x0][0x4a0] ;  /* 0x00009400ff0877ac */ /* 0x000f220008000800 */
[----:B------:R-:W1:Y:S05]  /*19e0*/  LDCU UR23, c[0x0][0x4cc] ;  /* 0x00009980ff1777ac */ /* 0x000e6a0008000800 */
[----:B------:R-:W-:Y:S01]  /*19f0*/  UMOV UR4, UR7 ;  /* 0x0000000700047c82 */ /* 0x000fe20008000000 */
[----:B------:R-:W1:Y:S01]  /*1a00*/  LDCU.64 UR40, c[0x0][0x390] ;  /* 0x00007200ff2877ac */ /* 0x000e620008000a00 */
[----:B------:R-:W-:Y:S01]  /*1a10*/  USHF.R.U32.HI UR4, URZ, UR9, UR4 ;  /* 0x00000009ff047299 */ /* 0x000fe20008011604 */
[----:B------:R-:W1:Y:S03]  /*1a20*/  LDCU UR9, c[0x0][0x4ec] ;  /* 0x00009d80ff0977ac */ /* 0x000e660008000800 */
[----:B------:R-:W-:-:S02]  /*1a30*/  USEL UR4, UR5, UR4, !UP0 ;  /* 0x0000000405047287 */ /* 0x000fc4000c000000 */
[----:B------:R-:W-:Y:S02]  /*1a40*/  UISETP.NE.AND UP0, UPT, UR10, 0x1, UPT ;  /* 0x000000010a00788c */ /* 0x000fe4000bf05270 */
[----:B------:R-:W-:Y:S01]  /*1a50*/  UIMAD.WIDE.U32 UR6, UR4, UR11, URZ ;  /* 0x0000000b040672a5 */ /* 0x000fe2000f8e00ff */
[----:B------:R-:W1:Y:S01]  /*1a60*/  LDCU.64 UR24, c[0x0][0x4d0] ;  /* 0x00009a00ff1877ac */ /* 0x000e620008000a00 */
[----:B------:R-:W-:-:S05]  /*1a70*/  UIADD3 UR38, UPT, UPT, UR54, UR36, URZ ;  /* 0x0000002436267290 */ /* 0x000fca000fffe0ff */
[----:B------:R-:W-:Y:S01]  /*1a80*/  UMOV UR6, UR7 ;  /* 0x0000000700067c82 */ /* 0x000fe20008000000 */
[----:B------:R-:W-:Y:S02]  /*1a90*/  UIADD3 UR7, UPT, UPT, -UR4, URZ, URZ ;  /* 0x000000ff04077290 */ /* 0x000fe4000fffe1ff */
[----:B----4-:R-:W-:Y:S02]  /*1aa0*/  USHF.R.U32.HI UR6, URZ, UR8, UR6 ;  /* 0x00000008ff067299 */ /* 0x010fe40008011606 */
[----:B------:R-:W-:Y:S02]  /*1ab0*/  UIADD3 UR8, UPT, UPT, -UR5, URZ, URZ ;  /* 0x000000ff05087290 */ /* 0x000fe4000fffe1ff */
[----:B------:R-:W-:Y:S02]  /*1ac0*/  USEL UR14, UR4, UR6, !UP0 ;  /* 0x00000006040e7287 */ /* 0x000fe4000c000000 */
[----:B------:R-:W-:Y:S02]  /*1ad0*/  UIMAD UR7, UR15, UR7, UR5 ;  /* 0x000000070f0772a4 */ /* 0x000fe4000f8e0205 */
[----:B------:R-:W-:-:S02]  /*1ae0*/  UIADD3 UR6, UPT, UPT, -UR14, URZ, URZ ;  /* 0x000000ff0e067290 */ /* 0x000fc4000fffe1ff */
[----:B------:R-:W-:Y:S02]  /*1af0*/  UIMAD UR8, UR12, UR8, UR44 ;  /* 0x000000080c0872a4 */ /* 0x000fe4000f8e022c */
[----:B------:R-:W-:Y:S02]  /*1b00*/  UIMAD UR13, UR10, UR6, UR4 ;  /* 0x000000060a0d72a4 */ /* 0x000fe4000f8e0204 */
[----:B-1----:R-:W-:Y:S02]  /*1b10*/  UIMAD UR11, UR8, UR20, UR9 ;  /* 0x00000014080b72a4 */ /* 0x002fe4000f8e0209 */
[----:B------:R-:W-:Y:S01]  /*1b20*/  UIMAD UR12, UR7, UR21, UR16 ;  /* 0x00000015070c72a4 */ /* 0x000fe2000f8e0210 */
[----:B------:R-:W1:Y:S02]  /*1b30*/  LDCU.64 UR4, c[0x0][0x4f8] ;  /* 0x00009f00ff0477ac */ /* 0x000e640008000a00 */
[----:B------:R-:W4:Y:S01]  /*1b40*/  LDCU UR6, c[0x0][0x500] ;  /* 0x0000a000ff0677ac */ /* 0x000f220008000800 */
[----:B------:R-:W-:Y:S01]  /*1b50*/  UIMAD UR13, UR13, UR19, UR17 ;  /* 0x000000130d0d72a4 */ /* 0x000fe2000f8e0211 */
[----:B------:R-:W-:Y:S01]  /*1b60*/  UMOV UR27, URZ ;  /* 0x000000ff001b7c82 */ /* 0x000fe20008000000 */
[----:B------:R-:W-:Y:S01]  /*1b70*/  UMOV UR7, UR31 ;  /* 0x0000001f00077c82 */ /* 0x000fe20008000000 */
[----:B------:R-:W-:Y:S01]  /*1b80*/  UMOV UR20, URZ ;  /* 0x000000ff00147c82 */ /* 0x000fe20008000000 */
[----:B------:R-:W-:Y:S01]  /*1b90*/  UMOV UR21, URZ ;  /* 0x000000ff00157c82 */ /* 0x000fe20008000000 */
[----:B---3--:R-:W-:-:S07]  /*1ba0*/  UMOV UR22, URZ ;  /* 0x000000ff00167c82 */ /* 0x008fce0008000000 */
.L_x_23:
[----:B------:R-:W-:Y:S01]  /*1bb0*/  @!P2 MOV R3, 0x1800 ;  /* 0x000018000003a802 */ /* 0x000fe20000000f00 */
[----:B------:R-:W-:Y:S01]  /*1bc0*/  ULEA UR9, UR7, UR30, 0x3 ;  /* 0x0000001e07097291 */ /* 0x000fe2000f8e18ff */
[----:B--2---:R-:W-:Y:S11]  /*1bd0*/  @P0 BRA `(.L_x_19) ;  /* 0x0000000000100947 */ /* 0x004ff60003800000 */
[----:B------:R-:W-:Y:S04]  /*1be0*/  MOV R4, UR26 ;  /* 0x0000001a00047c02 */ /* 0x000fe80008000f00 */
[----:B------:R-:W-:Y:S04]  /*1bf0*/  SHF.L.U32 R4, R4, 0x1f, RZ ;  /* 0x0000001f04047819 */ /* 0x000fe800000006ff */
[----:B------:R-:W2:Y:S02]  /*1c00*/  SYNCS.PHASECHK.TRANS64.TRYWAIT P0, [UR9+0x110], R4 ;  /* 0x00011004ff0075a7 */ /* 0x000ea40008001109 */
[----:B--2---:R-:W-:Y:S05]  /*1c10*/  @!P0 BRA `(.L_x_20) ;  /* 0x0000006800c88947 */ /* 0x004fea0003800000 */
.L_x_19:
[----:B------:R3:W-:Y:S01]  /*1c20*/  @!P2 SYNCS.ARRIVE.TRANS64 RZ, [UR9], R3 ;  /* 0x00000003ffffa9a7 */ /* 0x0007e20008000009 */
[----:B------:R-:W-:Y:S04]  /*1c30*/  BSSY.RECONVERGENT B0, `(.L_x_21) ;  /* 0x0000003000007945 */ /* 0x000fe80003800200 */
[----:B------:R-:W-:Y:S05]  /*1c40*/  @P3 BRA `(.L_x_22) ;  /* 0x0000000000043947 */ /* 0x000fea0003800000 */
[----:B-1--4-:R-:W-:Y:S05]  /*1c50*/  BPT.TRAP 0x1 ;  /* 0x000000040000795c */ /* 0x012fea0000300000 */
.L_x_22:
[----:B-1--4-:R-:W-:Y:S05]  /*1c60*/  BSYNC.RECONVERGENT B0 ;  /* 0x0000000000007941 */ /* 0x012fea0003800200 */
.L_x_21:
[----:B------:R-:W-:Y:S02]  /*1c70*/  UIADD3 UR8, UPT, UPT, UR7, 0x1, URZ ;  /* 0x0000000107087890 */ /* 0x000fe4000fffe0ff */
[----:B------:R-:W-:Y:S02]  /*1c80*/  UIMAD UR15, UR20, UR23, UR4 ;  /* 0x00000017140f72a4 */ /* 0x000fe4000f8e0204 */
[----:B------:R-:W-:Y:S02]  /*1c90*/  UISETP.NE.AND UP0, UPT, UR8, 0x22, UPT ;  /* 0x000000220800788c */ /* 0x000fe4000bf05270 */
[----:B------:R-:W-:Y:S02]  /*1ca0*/  ULEA UR17, UR7, UR30, 0xc ;  /* 0x0000001e07117291 */ /* 0x000fe4000f8e60ff */
[----:B------:R-:W-:Y:S02]  /*1cb0*/  USEL UR10, URZ, 0x1, UP0 ;  /* 0x00000001ff0a7887 */ /* 0x000fe40008000000 */
[----:B------:R-:W-:Y:S02]  /*1cc0*/  USEL UR31, UR8, URZ, UP0 ;  /* 0x000000ff081f7287 */ /* 0x000fe40008000000 */
[----:B------:R-:W-:Y:S02]  /*1cd0*/  ULOP3.LUT UR26, UR26, UR10, URZ, 0x3c, !UPT ;  /* 0x0000000a1a1a7292 */ /* 0x000fe4000f8e3cff */
[----:B------:R-:W-:Y:S02]  /*1ce0*/  ULEA UR8, UR31, UR30, 0x3 ;  /* 0x0000001e1f087291 */ /* 0x000fe4000f8e18ff */
[----:B------:R-:W-:Y:S02]  /*1cf0*/  ULEA UR16, UR7, UR30, 0xb ;  /* 0x0000001e07107291 */ /* 0x000fe4000f8e58ff */
[----:B------:R-:W-:Y:S01]  /*1d00*/  UIADD3 UR34, UP0, UPT, UR42, 0x80, URZ ;  /* 0x000000802a227890 */ /* 0x000fe2000ff1e0ff */
[----:B--2---:R-:W-:Y:S01]  /*1d10*/  MOV R0, UR26 ;  /* 0x0000001a00007c02 */ /* 0x004fe20008000f00 */
[----:B------:R-:W-:Y:S02]  /*1d20*/  USHF.L.U32 UR10, UR27, 0x5, URZ ;  /* 0x000000051b0a7899 */ /* 0x000fe400080006ff */
[----:B------:R-:W-:Y:S01]  /*1d30*/  UIADD3.X UR35, UPT, UPT, URZ, UR43, URZ, UP0, !UPT ;  /* 0x0000002bff237290 */ /* 0x000fe200087fe4ff */
[----:B------:R-:W-:Y:S01]  /*1d40*/  SHF.L.U32 R0, R0, 0x1f, RZ ;  /* 0x0000001f00007819 */ /* 0x000fe200000006ff */
[----:B------:R-:W-:Y:S02]  /*1d50*/  UIADD3 UR32, UP3, UPT, UR42, 0x200, URZ ;  /* 0x000002002a207890 */ /* 0x000fe4000ff7e0ff */
[----:B------:R-:W-:Y:S01]  /*1d60*/  UIADD3 UR16, UPT, UPT, UR16, 0x26600, URZ ;  /* 0x0002660010107890 */ /* 0x000fe2000fffe0ff */
[----:B------:R1:W2:Y:S01]  /*1d70*/  SYNCS.PHASECHK.TRANS64.TRYWAIT P0, [UR8+0x110], R0 ;  /* 0x00011000ff0075a7 */ /* 0x0002a20008001108 */
[----:B------:R-:W-:Y:S02]  /*1d80*/  UIMAD UR8, UR21, UR24, UR5 ;  /* 0x00000018150872a4 */ /* 0x000fe4000f8e0205 */
[----:B------:R-:W-:Y:S02]  /*1d90*/  UIMAD UR7, UR22, UR25, UR6 ;  /* 0x00000019160772a4 */ /* 0x000fe4000f8e0206 */
[----:B------:R-:W-:Y:S02]  /*1da0*/  ULEA UR15, UR8, UR15, 0x5 ;  /* 0x0000000f080f7291 */ /* 0x000fe4000f8e28ff */
[----:B------:R-:W-:Y:S02]  /*1db0*/  UIADD3 UR8, UPT, UPT, UR17, 0x4600, URZ ;  /* 0x0000460011087890 */ /* 0x000fe4000fffe0ff */
[----:B------:R-:W-:Y:S02]  /*1dc0*/  ULEA UR7, UR7, UR15, 0xa ;  /* 0x0000000f07077291 */ /* 0x000fe4000f8e50ff */
[----:B------:R-:W-:Y:S02]  /*1dd0*/  UIADD3.X UR33, UPT, UPT, URZ, UR43, URZ, UP3, !UPT ;  /* 0x0000002bff217290 */ /* 0x000fe40009ffe4ff */
[----:B------:R-:W-:Y:S02]  /*1de0*/  UPRMT UR7, UR7, 0x5410, URZ ;  /* 0x0000541007077896 */ /* 0x000fe400080000ff */
[----:B------:R-:W-:Y:S02]  /*1df0*/  UIADD3 UR37, UPT, UPT, UR20, 0x1, URZ ;  /* 0x0000000114257890 */ /* 0x000fe4000fffe0ff */
[----:B------:R-:W-:Y:S02]  /*1e00*/  UIADD3 UR29, UPT, UPT, UR21, 0x1, URZ ;  /* 0x00000001151d7890 */ /* 0x000fe4000fffe0ff */
[----:B------:R-:W-:Y:S02]  /*1e10*/  UISETP.NE.AND UP2, UPT, UR37, UR45, UPT ;  /* 0x0000002d2500728c */ /* 0x000fe4000bf45270 */
[----:B------:R-:W-:Y:S01]  /*1e20*/  UIADD3 UR28, UPT, UPT, UR22, 0x1, URZ ;  /* 0x00000001161c7890 */ /* 0x000fe2000fffe0ff */
[----:B------:R4:W-:Y:S01]  /*1e30*/  UTMALDG.5D.IM2COL [UR8], [UR34], UR7 ;  /* 0x00000008220073b4 */ /* 0x0009e20008060007 */
[----:B------:R-:W-:Y:S01]  /*1e40*/  UIADD3 UR36, UPT, UPT, UR36, 0x1, URZ ;  /* 0x0000000124247890 */ /* 0x000fe2000fffe0ff */
[----:B------:R-:W-:Y:S01]  /*1e50*/  UMOV UR46, 0x0 ;  /* 0x00000000002e7882 */ /* 0x000fe20000000000 */
[----:B------:R-:W-:Y:S01]  /*1e60*/  UMOV UR47, 0x10000000 ;  /* 0x10000000002f7882 */ /* 0x000fe20000000000 */
[----:B------:R-:W-:Y:S01]  /*1e70*/  UMOV UR17, UR9 ;  /* 0x0000000900117c82 */ /* 0x000fe20008000000 */
[----:B------:R-:W-:Y:S03]  /*1e80*/  UMOV UR19, UR10 ;  /* 0x0000000a00137c82 */ /* 0x000fe60008000000 */
[----:B------:R-:W-:Y:S01]  /*1e90*/  @UP2 UIADD3 UR29, UPT, UPT, UR21, URZ, URZ ;  /* 0x000000ff151d2290 */ /* 0x000fe2000fffe0ff */
[----:B------:R3:W-:Y:S03]  /*1ea0*/  UTMALDG.5D [UR16], [UR32], desc[UR46] ;  /* 0x00002e10200075b4 */ /* 0x0007e60008021000 */
[----:B------:R-:W-:Y:S11]  /*1eb0*/  UISETP.NE.AND UP1, UPT, UR29, UR40, UPT ;  /* 0x000000281d00728c */ /* 0x000ff6000bf25270 */
[----:B------:R-:W-:Y:S04]  /*1ec0*/  @UP1 UIADD3 UR28, UPT, UPT, UR22, URZ, URZ ;  /* 0x000000ff161c1290 */ /* 0x000fe8000fffe0ff */
[----:B------:R-:W-:Y:S02]  /*1ed0*/  UISETP.NE.AND UP0, UPT, UR28, UR41, UPT ;  /* 0x000000291c00728c */ /* 0x000fe4000bf05270 */
[----:B----4-:R-:W-:Y:S09]  /*1ee0*/  UIADD3 UR8, UPT, UPT, UR27, 0x1, URZ ;  /* 0x000000011b087890 */ /* 0x010ff2000fffe0ff */
[----:B------:R-:W-:Y:S01]  /*1ef0*/  @UP0 UIADD3 UR8, UPT, UPT, UR27, URZ, URZ ;  /* 0x000000ff1b080290 */ /* 0x000fe2000fffe0ff */
[----:B------:R-:W-:Y:S06]  /*1f00*/  UMOV UR7, UR31 ;  /* 0x0000001f00077c82 */ /* 0x000fec0008000000 */
[----:B------:R-:W-:Y:S01]  /*1f10*/  UMOV UR27, UR8 ;  /* 0x00000008001b7c82 */ /* 0x000fe20008000000 */
[----:B---3--:R-:W-:Y:S02]  /*1f20*/  USEL UR22, UR28, URZ, UP0 ;  /* 0x000000ff1c167287 */ /* 0x008fe40008000000 */
[----:B------:R-:W-:Y:S02]  /*1f30*/  UISETP.NE.AND UP0, UPT, UR36, UR38, UPT ;  /* 0x000000262400728c */ /* 0x000fe4000bf05270 */
[----:B------:R-:W-:Y:S02]  /*1f40*/  USEL UR20, UR37, URZ, UP2 ;  /* 0x000000ff25147287 */ /* 0x000fe40009000000 */
[----:B------:R-:W-:Y:S05]  /*1f50*/  USEL UR21, UR29, URZ, UP1 ;  /* 0x000000ff1d157287 */ /* 0x000fea0008800000 */
[----:B-1----:R-:W-:Y:S07]  /*1f60*/  BRA.U UP0, `(.L_x_23) ;  /* 0xfffffffd00107547 */ /* 0x002fee000b83ffff */
.L_x_18:
[----:B------:R-:W-:Y:S01]  /*1f70*/  ULEA UR4, UR31, UR30, 0x3 ;  /* 0x0000001e1f047291 */ /* 0x000fe2000f8e18ff */
[----:B-1----:R-:W-:Y:S01]  /*1f80*/  MOV R0, UR26 ;  /* 0x0000001a00007c02 */ /* 0x002fe20008000f00 */
[----:B------:R-:W-:Y:S01]  /*1f90*/  @!P1 SYNCS.ARRIVE.TRANS64.A1T0 RZ, [UR30+0x238], RZ ;  /* 0x000238ffffff99a7 */ /* 0x000fe2000810001e */
[----:B------:R-:W-:Y:S02]  /*1fa0*/  UISETP.GE.AND UP0, UPT, UR50, 0x1, UPT ;  /* 0x000000013200788c */ /* 0x000fe4000bf06270 */
[----:B------:R-:W-:-:S04]  /*1fb0*/  SHF.L.U32 R0, R0, 0x1f, RZ ;  /* 0x0000001f00007819 */ /* 0x000fc800000006ff */
[----:B--2---:R1:W2:Y:S03]  /*1fc0*/  SYNCS.PHASECHK.TRANS64.TRYWAIT P0, [UR4+0x110], R0 ;  /* 0x00011000ff0075a7 */ /* 0x0042a60008001104 */
[----:B------:R-:W-:Y:S05]  /*1fd0*/  BRA.U !UP0, `(.L_x_24) ;  /* 0x0000000508907547 */ /* 0x000fea000b800000 */
[----:B------:R-:W3:Y:S01]  /*1fe0*/  LDCU.128 UR8, c[0x0][0x480] ;  /* 0x00009000ff0877ac */ /* 0x000ee20008000c00 */
[----:B------:R-:W4:Y:S01]  /*1ff0*/  LDCU.128 UR32, c[0x0][0x490] ;  /* 0x00009200ff2077ac */ /* 0x000f220008000c00 */
[----:B------:R-:W1:Y:S01]  /*2000*/  LDCU.64 UR28, c[0x0][0x4c0] ;  /* 0x00009800ff1c77ac */ /* 0x000e620008000a00 */
[----:B------:R-:W1:Y:S01]  /*2010*/  LDCU UR13, c[0x0][0x4c8] ;  /* 0x00009900ff0d77ac */ /* 0x000e620008000800 */
[----:B------:R-:W1:Y:S01]  /*2020*/  LDCU.64 UR16, c[0x0][0x4f0] ;  /* 0x00009e00ff1077ac */ /* 0x000e620008000a00 */
[----:B---3--:R-:W-:Y:S02]  /*2030*/  UIMAD.WIDE.U32 UR4, UR44, UR9, URZ ;  /* 0x000000092c0472a5 */ /* 0x008fe4000f8e00ff */
[----:B------:R-:W-:Y:S02]  /*2040*/  UISETP.NE.AND UP0, UPT, UR8, 0x1, UPT ;  /* 0x000000010800788c */ /* 0x000fe4000bf05270 */
[----:B------:R-:W-:Y:S01]  /*2050*/  USHF.R.U32.HI UR5, URZ, UR10, UR5 ;  /* 0x0000000aff057299 */ /* 0x000fe20008011605 */
[----:B------:R-:W3:Y:S03]  /*2060*/  LDCU UR9, c[0x0][0x4a0] ;  /* 0x00009400ff0977ac */ /* 0x000ee60008000800 */
[----:B------:R-:W-:-:S02]  /*2070*/  USEL UR5, UR44, UR5, !UP0 ;  /* 0x000000052c057287 */ /* 0x000fc4000c000000 */
[----:B------:R-:W-:Y:S02]  /*2080*/  UISETP.NE.AND UP0, UPT, UR11, 0x1, UPT ;  /* 0x000000010b00788c */ /* 0x000fe4000bf05270 */
[----:B----4-:R-:W-:Y:S01]  /*2090*/  UIMAD.WIDE.U32 UR6, UR5, UR32, URZ ;  /* 0x00000020050672a5 */ /* 0x010fe2000f8e00ff */
[----:B------:R-:W1:Y:S01]  /*20a0*/  LDCU UR10, c[0x0][0x4ec] ;  /* 0x00009d80ff0a77ac */ /* 0x000e620008000800 */
[----:B------:R-:W4:Y:S05]  /*20b0*/  LDCU UR46, c[0x0][0x38c] ;  /* 0x00007180ff2e77ac */ /* 0x000f2a0008000800 */
[----:B------:R-:W-:Y:S01]  /*20c0*/  UMOV UR4, UR7 ;  /* 0x0000000700047c82 */ /* 0x000fe20008000000 */
[----:B------:R-:W1:Y:S01]  /*20d0*/  LDCU UR23, c[0x0][0x4cc] ;  /* 0x00009980ff1777ac */ /* 0x000e620008000800 */
[----:B------:R-:W-:Y:S01]  /*20e0*/  USHF.R.U32.HI UR4, URZ, UR33, UR4 ;  /* 0x00000021ff047299 */ /* 0x000fe20008011604 */
[----:B------:R-:W1:Y:S03]  /*20f0*/  LDCU.64 UR40, c[0x0][0x390] ;  /* 0x00007200ff2877ac */ /* 0x000e660008000a00 */
[----:B------:R-:W-:-:S02]  /*2100*/  USEL UR4, UR5, UR4, !UP0 ;  /* 0x0000000405047287 */ /* 0x000fc4000c000000 */
[----:B------:R-:W-:Y:S02]  /*2110*/  UISETP.NE.AND UP0, UPT, UR34, 0x1, UPT ;  /* 0x000000012200788c */ /* 0x000fe4000bf05270 */
[----:B------:R-:W-:Y:S01]  /*2120*/  UIMAD.WIDE.U32 UR6, UR4, UR35, URZ ;  /* 0x00000023040672a5 */ /* 0x000fe2000f8e00ff */
[----:B------:R-:W1:Y:S01]  /*2130*/  LDCU.64 UR24, c[0x0][0x4d0] ;  /* 0x00009a00ff1877ac */ /* 0x000e620008000a00 */
[----:B------:R-:W-:-:S05]  /*2140*/  UIADD3 UR38, UPT, UPT, UR50, UR38, URZ ;  /* 0x0000002632267290 */ /* 0x000fca000fffe0ff */
[----:B------:R-:W-:Y:S01]  /*2150*/  UMOV UR6, UR7 ;  /* 0x0000000700067c82 */ /* 0x000fe20008000000 */
[----:B------:R-:W-:Y:S02]  /*2160*/  UIADD3 UR7, UPT, UPT, -UR5, URZ, URZ ;  /* 0x000000ff05077290 */ /* 0x000fe4000fffe1ff */
[----:B---3--:R-:W-:Y:S02]  /*2170*/  USHF.R.U32.HI UR6, URZ, UR9, UR6 ;  /* 0x00000009ff067299 */ /* 0x008fe40008011606 */
[----:B------:R-:W-:Y:S02]  /*2180*/  UIMAD UR7, UR8, UR7, UR44 ;  /* 0x00000007080772a4 */ /* 0x000fe4000f8e022c */
[----:B------:R-:W-:Y:S02]  /*2190*/  USEL UR14, UR4, UR6, !UP0 ;  /* 0x00000006040e7287 */ /* 0x000fe4000c000000 */
[----:B------:R-:W-:Y:S02]  /*21a0*/  UIADD3 UR6, UPT, UPT, -UR4, URZ, URZ ;  /* 0x000000ff04067290 */ /* 0x000fe4000fffe1ff */
[----:B------:R-:W-:-:S02]  /*21b0*/  UIADD3 UR9, UPT, UPT, -UR14, URZ, URZ ;  /* 0x000000ff0e097290 */ /* 0x000fc4000fffe1ff */
[----:B------:R-:W-:Y:S02]  /*21c0*/  UIMAD UR12, UR11, UR6, UR5 ;  /* 0x000000060b0c72a4 */ /* 0x000fe4000f8e0205 */
[----:B------:R-:W-:Y:S02]  /*21d0*/  UIMAD UR9, UR34, UR9, UR4 ;  /* 0x00000009220972a4 */ /* 0x000fe4000f8e0204 */
[----:B-1----:R-:W-:Y:S01]  /*21e0*/  UIMAD UR11, UR7, UR28, UR10 ;  /* 0x0000001c070b72a4 */ /* 0x002fe2000f8e020a */
[----:B------:R-:W1:Y:S02]  /*21f0*/  LDCU.64 UR4, c[0x0][0x4f8] ;  /* 0x00009f00ff0477ac */ /* 0x000e640008000a00 */
[----:B------:R-:W3:Y:S01]  /*2200*/  LDCU UR6, c[0x0][0x500] ;  /* 0x0000a000ff0677ac */ /* 0x000ee20008000800 */
[----:B------:R-:W-:Y:S02]  /*2210*/  UIMAD UR12, UR12, UR29, UR16 ;  /* 0x0000001d0c0c72a4 */ /* 0x000fe4000f8e0210 */
[----:B------:R-:W-:Y:S01]  /*2220*/  UIMAD UR13, UR9, UR13, UR17 ;  /* 0x0000000d090d72a4 */ /* 0x000fe2000f8e0211 */
[----:B------:R-:W-:Y:S01]  /*2230*/  UMOV UR37, UR50 ;  /* 0x0000003200257c82 */ /* 0x000fe20008000000 */
[----:B----4-:R-:W-:-:S10]  /*2240*/  UMOV UR7, UR31 ;  /* 0x0000001f00077c82 */ /* 0x010fd40008000000 */
.L_x_29:
[----:B------:R-:W-:Y:S01]  /*2250*/  @!P2 MOV R3, 0x1800 ;  /* 0x000018000003a802 */ /* 0x000fe20000000f00 */
[----:B------:R-:W-:Y:S01]  /*2260*/  ULEA UR9, UR7, UR30, 0x3 ;  /* 0x0000001e07097291 */ /* 0x000fe2000f8e18ff */
[----:B--2---:R-:W-:Y:S11]  /*2270*/  @P0 BRA `(.L_x_25) ;  /* 0x0000000000100947 */ /* 0x004ff60003800000 */
[----:B------:R-:W-:Y:S04]  /*2280*/  MOV R4, UR26 ;  /* 0x0000001a00047c02 */ /* 0x000fe80008000f00 */
[----:B------:R-:W-:Y:S04]  /*2290*/  SHF.L.U32 R4, R4, 0x1f, RZ ;  /* 0x0000001f04047819 */ /* 0x000fe800000006ff */
[----:B------:R-:W2:Y:S02]  /*22a0*/  SYNCS.PHASECHK.TRANS64.TRYWAIT P0, [UR9+0x110], R4 ;  /* 0x00011004ff0075a7 */ /* 0x000ea40008001109 */
[----:B--2---:R-:W-:Y:S05]  /*22b0*/  @!P0 BRA `(.L_x_26) ;  /* 0x0000006400388947 */ /* 0x004fea0003800000 */
.L_x_25:
[----:B------:R4:W-:Y:S01]  /*22c0*/  @!P2 SYNCS.ARRIVE.TRANS64 RZ, [UR9], R3 ;  /* 0x00000003ffffa9a7 */ /* 0x0009e20008000009 */
[----:B------:R-:W-:Y:S04]  /*22d0*/  BSSY.RECONVERGENT B0, `(.L_x_27) ;  /* 0x0000003000007945 */ /* 0x000fe80003800200 */
[----:B------:R-:W-:Y:S05]  /*22e0*/  @P3 BRA `(.L_x_28) ;  /* 0x0000000000043947 */ /* 0x000fea0003800000 */
[----:B-1-3--:R-:W-:Y:S05]  /*22f0*/  BPT.TRAP 0x1 ;  /* 0x000000040000795c */ /* 0x00afea0000300000 */
.L_x_28:
[----:B-1-3--:R-:W-:Y:S05]  /*2300*/  BSYNC.RECONVERGENT B0 ;  /* 0x0000000000007941 */ /* 0x00afea0003800200 */
.L_x_27:
        /* <DEDUP_REMOVED lines=8> */
[----:B------:R-:W-:Y:S02]  /*2390*/  UIMAD UR10, UR21, UR24, UR5 ;  /* 0x00000018150a72a4 */ /* 0x000fe4000f8e0205 */
[----:B------:R-:W-:Y:S01]  /*23a0*/  UIADD3 UR34, UP0, UPT, UR42, 0x80, URZ ;  /* 0x000000802a227890 */ /* 0x000fe2000ff1e0ff */
[----:B--2---:R-:W-:Y:S01]  /*23b0*/  MOV R0, UR26 ;  /* 0x0000001a00007c02 */ /* 0x004fe20008000f00 */
[----:B------:R-:W-:Y:S02]  /*23c0*/  ULEA UR10, UR10, UR15, 0x5 ;  /* 0x0000000f0a0a7291 */ /* 0x000fe4000f8e28ff */
[----:B------:R-:W-:Y:S01]  /*23d0*/  USHF.L.U32 UR19, UR27, 0x5, URZ ;  /* 0x000000051b137899 */ /* 0x000fe200080006ff */
[----:B------:R-:W-:Y:S01]  /*23e0*/  SHF.L.U32 R0, R0, 0x1f, RZ ;  /* 0x0000001f00007819 */ /* 0x000fe200000006ff */
[----:B------:R-:W-:Y:S02]  /*23f0*/  UIADD3.X UR35, UPT, UPT, URZ, UR43, URZ, UP0, !UPT ;  /* 0x0000002bff237290 */ /* 0x000fe400087fe4ff */
[----:B------:R-:W-:Y:S01]  /*2400*/  UIADD3 UR32, UP3, UPT, UR42, 0x200, URZ ;  /* 0x000002002a207890 */ /* 0x000fe2000ff7e0ff */
[----:B------:R1:W2:Y:S01]  /*2410*/  SYNCS.PHASECHK.TRANS64.TRYWAIT P0, [UR8+0x110], R0 ;  /* 0x00011000ff0075a7 */ /* 0x0002a20008001108 */
[----:B------:R-:W-:Y:S02]  /*2420*/  ULEA UR8, UR7, UR30, 0xc ;  /* 0x0000001e07087291 */ /* 0x000fe4000f8e60ff */
[----:B------:R-:W-:Y:S02]  /*2430*/  UIMAD UR7, UR22, UR25, UR6 ;  /* 0x00000019160772a4 */ /* 0x000fe4000f8e0206 */
[----:B------:R-:W-:Y:S02]  /*2440*/  UIADD3 UR8, UPT, UPT, UR8, 0x4600, URZ ;  /* 0x0000460008087890 */ /* 0x000fe4000fffe0ff */
[----:B------:R-:W-:Y:S02]  /*2450*/  ULEA UR7, UR7, UR10, 0xa ;  /* 0x0000000a07077291 */ /* 0x000fe4000f8e50ff */
[----:B------:R-:W-:Y:S02]  /*2460*/  UIADD3.X UR33, UPT, UPT, URZ, UR43, URZ, UP3, !UPT ;  /* 0x0000002bff217290 */ /* 0x000fe40009ffe4ff */
[----:B------:R-:W-:Y:S02]  /*2470*/  UPRMT UR7, UR7, 0x5410, URZ ;  /* 0x0000541007077896 */ /* 0x000fe400080000ff */
[----:B------:R-:W-:Y:S02]  /*2480*/  UIADD3 UR16, UPT, UPT, UR16, 0x26600, URZ ;  /* 0x0002660010107890 */ /* 0x000fe4000fffe0ff */
[----:B------:R-:W-:Y:S02]  /*2490*/  UIADD3 UR36, UPT, UPT, UR20, 0x1, URZ ;  /* 0x0000000114247890 */ /* 0x000fe4000fffe0ff */
[----:B------:R-:W-:Y:S02]  /*24a0*/  UIADD3 UR29, UPT, UPT, UR21, 0x1, URZ ;  /* 0x00000001151d7890 */ /* 0x000fe4000fffe0ff */
[----:B------:R-:W-:Y:S02]  /*24b0*/  UISETP.NE.AND UP2, UPT, UR36, UR46, UPT ;  /* 0x0000002e2400728c */ /* 0x000fe4000bf45270 */
[----:B------:R-:W-:Y:S01]  /*24c0*/  UIADD3 UR28, UPT, UPT, UR22, 0x1, URZ ;  /* 0x00000001161c7890 */ /* 0x000fe2000fffe0ff */
[----:B------:R-:W-:Y:S01]  /*24d0*/  UMOV UR10, UR19 ;  /* 0x00000013000a7c82 */ /* 0x000fe20008000000 */
[----:B------:R-:W-:Y:S01]  /*24e0*/  UMOV UR44, 0x0 ;  /* 0x00000000002c7882 */ /* 0x000fe20000000000 */
[----:B------:R3:W-:Y:S01]  /*24f0*/  UTMALDG.5D.IM2COL [UR8], [UR34], UR7 ;  /* 0x00000008220073b4 */ /* 0x0007e20008060007 */
[----:B------:R-:W-:Y:S01]  /*2500*/  UMOV UR45, 0x10000000 ;  /* 0x10000000002d7882 */ /* 0x000fe20000000000 */
[----:B------:R-:W-:Y:S04]  /*2510*/  UMOV UR17, UR9 ;  /* 0x0000000900117c82 */ /* 0x000fe80008000000 */
[----:B------:R-:W-:Y:S01]  /*2520*/  @UP2 UIADD3 UR29, UPT, UPT, UR21, URZ, URZ ;  /* 0x000000ff151d2290 */ /* 0x000fe2000fffe0ff */
[----:B------:R4:W-:Y:S03]  /*2530*/  UTMALDG.5D [UR16], [UR32], desc[UR44] ;  /* 0x00002c10200075b4 */ /* 0x0009e60008021000 */
[----:B------:R-:W-:Y:S11]  /*2540*/  UISETP.NE.AND UP1, UPT, UR29, UR40, UPT ;  /* 0x000000281d00728c */ /* 0x000ff6000bf25270 */
[----:B------:R-:W-:Y:S04]  /*2550*/  @UP1 UIADD3 UR28, UPT, UPT, UR22, URZ, URZ ;  /* 0x000000ff161c1290 */ /* 0x000fe8000fffe0ff */
[----:B------:R-:W-:Y:S02]  /*2560*/  UISETP.NE.AND UP0, UPT, UR28, UR41, UPT ;  /* 0x000000291c00728c */ /* 0x000fe4000bf05270 */
[----:B---3--:R-:W-:Y:S09]  /*2570*/  UIADD3 UR8, UPT, UPT, UR27, 0x1, URZ ;  /* 0x000000011b087890 */ /* 0x008ff2000fffe0ff */
[----:B------:R-:W-:Y:S02]  /*2580*/  @UP0 UIADD3 UR8, UPT, UPT, UR27, URZ, URZ ;  /* 0x000000ff1b080290 */ /* 0x000fe4000fffe0ff */
[----:B------:R-:W-:Y:S05]  /*2590*/  UIADD3 UR7, UPT, UPT, UR37, -0x1, URZ ;  /* 0xffffffff25077890 */ /* 0x000fea000fffe0ff */
[----:B------:R-:W-:Y:S01]  /*25a0*/  UMOV UR27, UR8 ;  /* 0x00000008001b7c82 */ /* 0x000fe20008000000 */
[----:B----4-:R-:W-:Y:S02]  /*25b0*/  USEL UR22, UR28, URZ, UP0 ;  /* 0x000000ff1c167287 */ /* 0x010fe40008000000 */
[----:B------:R-:W-:Y:S02]  /*25c0*/  UISETP.GT.U32.AND UP0, UPT, UR37, 0x1, UPT ;  /* 0x000000012500788c */ /* 0x000fe4000bf04070 */
[----:B------:R-:W-:Y:S02]  /*25d0*/  USEL UR20, UR36, URZ, UP2 ;  /* 0x000000ff24147287 */ /* 0x000fe40009000000 */
[----:B------:R-:W-:Y:S01]  /*25e0*/  USEL UR21, UR29, URZ, UP1 ;  /* 0x000000ff1d157287 */ /* 0x000fe20008800000 */
[----:B------:R-:W-:Y:S01]  /*25f0*/  UMOV UR37, UR7 ;  /* 0x0000000700257c82 */ /* 0x000fe20008000000 */
[----:B------:R-:W-:Y:S03]  /*2600*/  UMOV UR7, UR31 ;  /* 0x0000001f00077c82 */ /* 0x000fe60008000000 */
[----:B-1----:R-:W-:Y:S07]  /*2610*/  BRA.U UP0, `(.L_x_29) ;  /* 0xfffffffd000c7547 */ /* 0x002fee000b83ffff */
.L_x_24:
[----:B------:R-:W-:Y:S01]  /*2620*/  SHF.L.U32 R3, R2, 0x1f, RZ ;  /* 0x0000001f02037819 */ /* 0x000fe200000006ff */
[----:B------:R-:W-:-:S03]  /*2630*/  NOP ;  /* 0x0000000000007918 */ /* 0x000fc60000000000 */
[----:B--2---:R-:W2:Y:S02]  /*2640*/  SYNCS.PHASECHK.TRANS64.TRYWAIT P0, [UR30+0x240], R3 ;  /* 0x00024003ff0075a7 */ /* 0x004ea4000800111e */
[----:B--2---:R-:W-:Y:S05]  /*2650*/  @!P0 BRA `(.L_x_30) ;  /* 0x0000006000688947 */ /* 0x004fea0003800000 */
.L_x_121:
[----:B------:R-:W2:Y:S01]  /*2660*/  LDS.128 R4, [UR30+0x280] ;  /* 0x0002801eff047984 */ /* 0x000ea20008000c00 */
[----:B------:R-:W-:Y:S02]  /*2670*/  UIADD3 UR4, UPT, UPT, UR30, 0x248, URZ ;  /* 0x000002481e047890 */ /* 0x000fe4000fffe0ff */
[----:B------:R-:W-:Y:S01]  /*2680*/  UISETP.GE.AND UP0, UPT, UR39, 0x1, UPT ;  /* 0x000000012700788c */ /* 0x000fe2000bf06270 */
[----:B------:R-:W-:Y:S01]  /*2690*/  @!PT LDS RZ, [RZ] ;  /* 0x00000000fffff984 */ /* 0x000fe20000000800 */
[----:B------:R-:W-:Y:S01]  /*26a0*/  @!PT LDS RZ, [RZ] ;  /* 0x00000000fffff984 */ /* 0x000fe20000000800 */
[----:B------:R-:W-:Y:S01]  /*26b0*/  @!PT LDS RZ, [RZ] ;  /* 0x00000000fffff984 */ /* 0x000fe20000000800 */
[----:B------:R-:W-:Y:S01]  /*26c0*/  @!PT LDS RZ, [RZ] ;  /* 0x00000000fffff984 */ /* 0x000fe20000000800 */
[----:B------:R3:W-:Y:S06]  /*26d0*/  MEMBAR.ALL.CTA ;  /* 0x0000000000007992 */ /* 0x0007ec0000008000 */
[----:B---3--:R-:W3:Y:S01]  /*26e0*/  FENCE.VIEW.ASYNC.S ;  /* 0x00000000000073c6 */ /* 0x008ee20000000000 */
[----:B------:R-:W-:-:S09]  /*26f0*/  UPRMT UR4, URZ, 0x654, UR4 ;  /* 0x00000654ff047896 */ /* 0x000fd20008000004 */
[----:B---3--:R-:W-:Y:S01]  /*2700*/  SYNCS.ARRIVE.TRANS64.RED.A1T0 RZ, [UR4], RZ ;  /* 0x000000ffffff79a7 */ /* 0x008fe20008100404 */
[----:B--2---:R-:W-:-:S13]  /*2710*/  LOP3.LUT P0, RZ, R6, 0x1, RZ, 0xc0, !PT ;  /* 0x0000000106ff7812 */ /* 0x004fda000780c0ff */
[----:B------:R-:W-:Y:S01]  /*2720*/  VOTEU.ANY UP1, P0 ;  /* 0x0000000000ff7886 */ /* 0x000fe20000020100 */
[----:B------:R-:W-:-:S13]  /*2730*/  PLOP3.LUT P0, PT, PT, PT, UP1, 0x80, 0x8 ;  /* 0x000000000008781c */ /* 0x000fda0003f0f018 */
[----:B-1----:R-:W-:Y:S02]  /*2740*/  @P0 MOV R0, R4 ;  /* 0x0000000400000202 */ /* 0x002fe40000000f00 */
[----:B------:R-:W-:Y:S02]  /*2750*/  @P0 LOP3.LUT R4, R5, 0xffff, RZ, 0xc0, !PT ;  /* 0x0000ffff05040812 */ /* 0x000fe400078ec0ff */
[----:B------:R-:W-:Y:S02]  /*2760*/  @P0 R2UR UR6, R0 ;  /* 0x00000000000602ca */ /* 0x000fe400000e0000 */
[----:B------:R-:W-:-:S11]  /*2770*/  @P0 R2UR UR5, R4 ;  /* 0x00000000040502ca */ /* 0x000fd600000e0000 */
[----:B------:R-:W-:Y:S02]  /*2780*/  @UP1 UMOV UR49, UR6 ;  /* 0x0000000600311c82 */ /* 0x000fe40008000000 */
[----:B------:R-:W-:Y:S01]  /*2790*/  @UP1 UMOV UR48, UR5 ;  /* 0x0000000500301c82 */ /* 0x000fe20008000000 */
[----:B------:R-:W-:Y:S05]  /*27a0*/  BRA.U !UP0, `(.L_x_31) ;  /* 0x0000000108d47547 */ /* 0x000fea000b800000 */
[----:B------:R-:W1:Y:S01]  /*27b0*/  LDCU.128 UR16, c[0x0][0xc10] ;  /* 0x00018200ff1077ac */ /* 0x000e620008000c00 */
[----:B------:R-:W2:Y:S01]  /*27c0*/  LDCU UR20, c[0x0][0xc20] ;  /* 0x00018400ff1477ac */ /* 0x000ea20008000800 */
[----:B------:R-:W3:Y:S01]  /*27d0*/  LDCU UR13, c[0x0][0xc0c] ;  /* 0x00018180ff0d77ac */ /* 0x000ee20008000800 */
[----:B------:R-:W4:Y:S01]  /*27e0*/  LDCU.64 UR14, c[0x0][0xc28] ;  /* 0x00018500ff0e77ac */ /* 0x000f220008000a00 */
[----:B------:R-:W-:Y:S02]  /*27f0*/  UISETP.NE.AND UP3, UPT, UR39, 0x1, UPT ;  /* 0x000000012700788c */ /* 0x000fe4000bf65270 */
[----:B-1----:R-:W-:Y:S02]  /*2800*/  UIMAD.WIDE.U32 UR4, UR51, UR19, URZ ;  /* 0x00000013330472a5 */ /* 0x002fe4000f8e00ff */
[----:B------:R-:W-:Y:S02]  /*2810*/  UIMAD.WIDE.U32 UR6, UR52, UR16, URZ ;  /* 0x00000010340672a5 */ /* 0x000fe4000f8e00ff */
[----:B------:R-:W-:-:S02]  /*2820*/  UISETP.NE.AND UP0, UPT, UR18, 0x1, UPT ;  /* 0x000000011200788c */ /* 0x000fc4000bf05270 */
[----:B------:R-:W-:Y:S01]  /*2830*/  UIMAD.WIDE.U32 UR10, UR48, UR19, URZ ;  /* 0x00000013300a72a5 */ /* 0x000fe2000f8e00ff */
[----:B------:R-:W-:Y:S01]  /*2840*/  UMOV UR4, UR5 ;  /* 0x0000000500047c82 */ /* 0x000fe20008000000 */
[----:B---3--:R-:W-:Y:S02]  /*2850*/  UISETP.NE.AND UP2, UPT, UR13, 0x1, UPT ;  /* 0x000000010d00788c */ /* 0x008fe4000bf45270 */
[----:B--2---:R-:W-:Y:S02]  /*2860*/  USHF.R.U32.HI UR5, URZ, UR20, UR4 ;  /* 0x00000014ff057299 */ /* 0x004fe40008011604 */
[----:B------:R-:W-:Y:S01]  /*2870*/  UIMAD.WIDE.U32 UR8, UR49, UR16, URZ ;  /* 0x00000010310872a5 */ /* 0x000fe2000f8e00ff */
[----:B------:R-:W-:Y:S01]  /*2880*/  UMOV UR4, UR7 ;  /* 0x0000000700047c82 */ /* 0x000fe20008000000 */
[----:B------:R-:W-:Y:S02]  /*2890*/  USEL UR5, UR51, UR5, !UP0 ;  /* 0x0000000533057287 */ /* 0x000fe4000c000000 */
[----:B------:R-:W-:-:S02]  /*28a0*/  USHF.R.U32.HI UR4, URZ, UR17, UR4 ;  /* 0x00000011ff047299 */ /* 0x000fc40008011604 */
[----:B----4-:R-:W-:Y:S02]  /*28b0*/  UIMAD.WIDE.U32 UR6, UR5, UR14, URZ ;  /* 0x0000000e050672a5 */ /* 0x010fe4000f8e00ff */
[----:B------:R-:W-:Y:S01]  /*28c0*/  USEL UR12, UR52, UR4, !UP2 ;  /* 0x00000004340c7287 */ /* 0x000fe2000d000000 */
[----:B------:R-:W-:Y:S02]  /*28d0*/  UMOV UR8, UR9 ;  /* 0x0000000900087c82 */ /* 0x000fe40008000000 */
[----:B------:R-:W-:Y:S01]  /*28e0*/  UMOV UR4, UR11 ;  /* 0x0000000b00047c82 */ /* 0x000fe20008000000 */
[----:B------:R-:W-:Y:S01]  /*28f0*/  UIMAD.WIDE.U32 UR10, UR12, UR14, URZ ;  /* 0x0000000e0c0a72a5 */ /* 0x000fe2000f8e00ff */
[----:B------:R-:W-:Y:S01]  /*2900*/  UMOV UR6, UR7 ;  /* 0x0000000700067c82 */ /* 0x000fe20008000000 */
[----:B------:R-:W-:Y:S02]  /*2910*/  USHF.R.U32.HI UR4, URZ, UR20, UR4 ;  /* 0x00000014ff047299 */ /* 0x000fe40008011604 */
[----:B------:R-:W-:-:S02]  /*2920*/  @UP3 USHF.R.U32.HI UR5, URZ, UR15, UR6 ;  /* 0x0000000fff053299 */ /* 0x000fc40008011606 */
[----:B------:R-:W-:Y:S01]  /*2930*/  USHF.R.U32.HI UR17, URZ, UR17, UR8 ;  /* 0x00000011ff117299 */ /* 0x000fe20008011608 */
[----:B------:R-:W-:Y:S01]  /*2940*/  UMOV UR6, UR11 ;  /* 0x0000000b00067c82 */ /* 0x000fe20008000000 */
[----:B------:R-:W-:Y:S02]  /*2950*/  USEL UR4, UR48, UR4, !UP0 ;  /* 0x0000000430047287 */ /* 0x000fe4000c000000 */
[----:B------:R-:W-:Y:S02]  /*2960*/  @UP3 USHF.R.U32.HI UR12, URZ, UR15, UR6 ;  /* 0x0000000fff0c3299 */ /* 0x000fe40008011606 */
[----:B------:R-:W-:Y:S02]  /*2970*/  UIMAD UR6, UR39, UR5, URZ ;  /* 0x00000005270672a4 */ /* 0x000fe4000f8e02ff */
[----:B------:R-:W-:Y:S02]  /*2980*/  USEL UR5, UR49, UR17, !UP2 ;  /* 0x0000001131057287 */ /* 0x000fe4000d000000 */
[----:B------:R-:W-:-:S02]  /*2990*/  UIMAD UR8, UR39, UR12, URZ ;  /* 0x0000000c270872a4 */ /* 0x000fc4000f8e02ff */
[----:B------:R-:W-:Y:S02]  /*29a0*/  UISETP.GE.AND UP0, UPT, UR4, UR6, UPT ;  /* 0x000000060400728c */ /* 0x000fe4000bf06270 */
[----:B------:R-:W-:Y:S02]  /*29b0*/  UIMAD.WIDE.U32 UR6, UR4, UR14, URZ ;  /* 0x0000000e040672a5 */ /* 0x000fe4000f8e00ff */
[----:B------:R-:W-:Y:S02]  /*29c0*/  UISETP.GE.OR UP0, UPT, UR5, UR8, UP0 ;  /* 0x000000080500728c */ /* 0x000fe40008706670 */
[----:B------:R-:W-:Y:S02]  /*29d0*/  UIMAD.WIDE.U32 UR8, UR5, UR14, URZ ;  /* 0x0000000e050872a5 */ /* 0x000fe4000f8e00ff */
[----:B------:R-:W-:Y:S01]  /*29e0*/  UIADD3 UR10, UPT, UPT, -UR4, URZ, URZ ;  /* 0x000000ff040a7290 */ /* 0x000fe2000fffe1ff */
[----:B------:R-:W-:Y:S02]  /*29f0*/  UMOV UR6, UR7 ;  /* 0x0000000700067c82 */ /* 0x000fe40008000000 */
[----:B------:R-:W-:-:S02]  /*2a00*/  USHF.R.U32.HI UR6, URZ, UR15, UR6 ;  /* 0x0000000fff067299 */ /* 0x000fc40008011606 */
[----:B------:R-:W-:Y:S02]  /*2a10*/  UIMAD UR10, UR18, UR10, UR48 ;  /* 0x0000000a120a72a4 */ /* 0x000fe4000f8e0230 */
[----:B------:R-:W-:Y:S01]  /*2a20*/  USEL UR6, UR4, UR6, !UP3 ;  /* 0x0000000604067287 */ /* 0x000fe2000d800000 */
[----:B------:R-:W-:Y:S01]  /*2a30*/  @!UP0 UMOV UR7, UR9 ;  /* 0x0000000900078c82 */ /* 0x000fe20008000000 */
[----:B------:R-:W-:Y:S02]  /*2a40*/  UIADD3 UR9, UPT, UPT, -UR5, URZ, URZ ;  /* 0x000000ff05097290 */ /* 0x000fe4000fffe1ff */
[----:B------:R-:W-:Y:S02]  /*2a50*/  @!UP0 USHF.R.U32.HI UR7, URZ, UR15, UR7 ;  /* 0x0000000fff078299 */ /* 0x000fe40008011607 */
[----:B------:R-:W-:Y:S02]  /*2a60*/  UIADD3 UR8, UPT, UPT, -UR6, URZ, URZ ;  /* 0x000000ff06087290 */ /* 0x000fe4000fffe1ff */
[----:B------:R-:W-:-:S02]  /*2a70*/  @!UP0 USEL UR7, UR5, UR7, !UP3 ;  /* 0x0000000705078287 */ /* 0x000fc4000d800000 */
[----:B------:R-:W-:Y:S02]  /*2a80*/  UIMAD UR8, UR39, UR8, UR4 ;  /* 0x00000008270872a4 */ /* 0x000fe4000f8e0204 */
[----:B------:R-:W-:Y:S02]  /*2a90*/  @!UP0 UIADD3 UR6, UPT, UPT, UR6, -UR7, URZ ;  /* 0x8000000706068290 */ /* 0x000fe4000fffe0ff */
[----:B------:R-:W-:Y:S02]  /*2aa0*/  @!UP0 UIMAD UR7, UR8, UR12, UR7 ;  /* 0x0000000c080782a4 */ /* 0x000fe4000f8e0207 */
[----:B------:R-:W-:Y:S02]  /*2ab0*/  @!UP0 UIMAD UR4, UR39, UR6, UR5 ;  /* 0x00000006270482a4 */ /* 0x000fe4000f8e0205 */
[----:B------:R-:W-:Y:S02]  /*2ac0*/  UIMAD UR6, UR13, UR9, UR49 ;  /* 0x000000090d0672a4 */ /* 0x000fe4000f8e0231 */
[----:B------:R-:W-:Y:S01]  /*2ad0*/  UIMAD UR48, UR4, UR18, UR10 ;  /* 0x00000012043072a4 */ /* 0x000fe2000f8e020a */
[----:B------:R-:W-:-:S02]  /*2ae0*/  @!UP0 UMOV UR5, UR7 ;  /* 0x0000000700058c82 */ /* 0x000fc40008000000 */
[----:B------:R-:W-:-:S12]  /*2af0*/  UIMAD UR49, UR5, UR13, UR6 ;  /* 0x0000000d053172a4 */ /* 0x000fd8000f8e0206 */
.L_x_31:
        /* <DEDUP_REMOVED lines=20> */
.L_x_32:
[----:B------:R-:W-:Y:S01]  /*2c40*/  R2UR UR5, R132 ;  /* 0x00000000840572ca */ /* 0x000fe200000e0000 */
[----:B------:R-:W-:Y:S01]  /*2c50*/  UMOV UR36, UR38 ;  /* 0x0000002600247c82 */ /* 0x000fe20008000000 */
[----:B------:R-:W-:Y:S02]  /*2c60*/  R2UR UR4, R131 ;  /* 0x00000000830472ca */ /* 0x000fe400000e0000 */
[----:B------:R-:W-:Y:S02]  /*2c70*/  PLOP3.LUT P1, PT, PT, PT, PT, 0x80, 0x8 ;  /* 0x000000000008781c */ /* 0x000fe40003f2f070 */
[----:B------:R-:W-:-:S07]  /*2c80*/  LOP3.LUT R2, R2, 0x1, RZ, 0x3c, !PT ;  /* 0x0000000102027812 */ /* 0x000fce00078e3cff */
[----:B------:R-:W-:Y:S02]  /*2c90*/  UIADD3 UR44, UPT, UPT, UR49, UR5, URZ ;  /* 0x00000005312c7290 */ /* 0x000fe4000fffe0ff */
[----:B------:R-:W-:Y:S01]  /*2ca0*/  UIADD3 UR45, UPT, UPT, UR48, UR4, URZ ;  /* 0x00000004302d7290 */ /* 0x000fe2000fffe0ff */
[----:B------:R-:W-:Y:S11]  /*2cb0*/  BRA.U UP1, `(.L_x_33) ;  /* 0xffffffe901d87547 */ /* 0x000ff6000b83ffff */
[----:B------:R-:W-:Y:S01]  /*2cc0*/  UIADD3 UR30, UPT, UPT, UR30, 0x110, URZ ;  /* 0x000001101e1e7890 */ /* 0x000fe2000fffe0ff */
[----:B------:R-:W-:-:S03]  /*2cd0*/  MOV R2, UR26 ;  /* 0x0000001a00027c02 */ /* 0x000fc60008000f00 */
[----:B------:R-:W-:Y:S01]  /*2ce0*/  ULEA UR4, UR31, UR30, 0x3 ;  /* 0x0000001e1f047291 */ /* 0x000fe2000f8e18ff */
[----:B------:R-:W-:-:S08]  /*2cf0*/  SHF.L.U32 R2, R2, 0x1f, RZ ;  /* 0x0000001f02027819 */ /* 0x000fd000000006ff */
[----:B------:R-:W1:Y:S02]  /*2d00*/  SYNCS.PHASECHK.TRANS64.TRYWAIT P0, [UR4], R2 ;  /* 0x00000002ff0075a7 */ /* 0x000e640008001104 */
[----:B-1----:R-:W-:Y:S05]  /*2d10*/  @!P0 BRA `(.L_x_34) ;  /* 0x0000005800d08947 */ /* 0x002fea0003800000 */
.L_x_123:
[----:B------:R-:W-:-:S04]  /*2d20*/  UIADD3 UR4, UPT, UPT, UR31, 0x1, URZ ;  /* 0x000000011f047890 */ /* 0x000fc8000fffe0ff */
[----:B------:R-:W-:-:S04]  /*2d30*/  UISETP.NE.AND UP0, UPT, UR4, 0x22, UPT ;  /* 0x000000220400788c */ /* 0x000fc8000bf05270 */
[----:B------:R-:W-:Y:S02]  /*2d40*/  USEL UR5, URZ, 0x1, UP0 ;  /* 0x00000001ff057887 */ /* 0x000fe40008000000 */
[----:B------:R-:W-:Y:S02]  /*2d50*/  USEL UR4, UR4, URZ, UP0 ;  /* 0x000000ff04047287 */ /* 0x000fe40008000000 */
[----:B------:R-:W-:Y:S02]  /*2d60*/  ULOP3.LUT UR6, UR26, UR5, URZ, 0x3c, !UPT ;  /* 0x000000051a067292 */ /* 0x000fe4000f8e3cff */
[----:B------:R-:W-:-:S04]  /*2d70*/  ULEA UR5, UR4, UR30, 0x3 ;  /* 0x0000001e04057291 */ /* 0x000fc8000f8e18ff */
[----:B-1----:R-:W-:-:S04]  /*2d80*/  MOV R2, UR6 ;  /* 0x0000000600027c02 */ /* 0x002fc80008000f00 */
[----:B------:R-:W-:-:S04]  /*2d90*/  SHF.L.U32 R2, R2, 0x1f, RZ ;  /* 0x0000001f02027819 */ /* 0x000fc800000006ff */
[----:B------:R-:W1:Y:S02]  /*2da0*/  SYNCS.PHASECHK.TRANS64.TRYWAIT P0, [UR5], R2 ;  /* 0x00000002ff0075a7 */ /* 0x000e640008001105 */
[----:B-1----:R-:W-:Y:S05]  /*2db0*/  @!P0 BRA `(.L_x_35) ;  /* 0x0000005800c08947 */ /* 0x002fea0003800000 */
.L_x_125:
        /* <DEDUP_REMOVED lines=10> */
.L_x_127:
        /* <DEDUP_REMOVED lines=10> */
.L_x_129:
        /* <DEDUP_REMOVED lines=10> */
.L_x_131:
        /* <DEDUP_REMOVED lines=10> */
.L_x_133:
        /* <DEDUP_REMOVED lines=10> */
.L_x_135:
        /* <DEDUP_REMOVED lines=10> */
.L_x_137:
        /* <DEDUP_REMOVED lines=10> */
.L_x_139:
        /* <DEDUP_REMOVED lines=10> */
.L_x_141:
        /* <DEDUP_REMOVED lines=10> */
.L_x_143:
        /* <DEDUP_REMOVED lines=10> */
.L_x_145:
        /* <DEDUP_REMOVED lines=10> */
.L_x_147:
        /* <DEDUP_REMOVED lines=10> */
.L_x_149:
        /* <DEDUP_REMOVED lines=10> */
.L_x_151:
        /* <DEDUP_REMOVED lines=10> */
.L_x_153:
        /* <DEDUP_REMOVED lines=10> */
.L_x_155:
        /* <DEDUP_REMOVED lines=10> */
.L_x_157:
        /* <DEDUP_REMOVED lines=10> */
.L_x_159:
        /* <DEDUP_REMOVED lines=10> */
.L_x_161:
        /* <DEDUP_REMOVED lines=10> */
.L_x_163:
        /* <DEDUP_REMOVED lines=10> */
.L_x_165:
        /* <DEDUP_REMOVED lines=10> */
.L_x_167:
        /* <DEDUP_REMOVED lines=10> */
.L_x_169:
        /* <DEDUP_REMOVED lines=10> */
.L_x_171:
        /* <DEDUP_REMOVED lines=10> */
.L_x_173:
        /* <DEDUP_REMOVED lines=10> */
.L_x_175:
        /* <DEDUP_REMOVED lines=10> */
.L_x_177:
        /* <DEDUP_REMOVED lines=10> */
.L_x_179:
        /* <DEDUP_REMOVED lines=10> */
.L_x_181:
        /* <DEDUP_REMOVED lines=10> */
.L_x_183:
        /* <DEDUP_REMOVED lines=10> */
.L_x_185:
        /* <DEDUP_REMOVED lines=10> */
.L_x_187:
[----:B------:R-:W-:-:S04]  /*4120*/  UIADD3 UR4, UPT, UPT, UR4, 0x1, URZ ;  /* 0x0000000104047890 */ /* 0x000fc8000fffe0ff */
[----:B------:R-:W-:-:S04]  /*4130*/  UISETP.NE.AND UP0, UPT, UR4, 0x22, UPT ;  /* 0x000000220400788c */ /* 0x000fc8000bf05270 */
[----:B------:R-:W-:Y:S02]  /*4140*/  USEL UR5, URZ, 0x1, UP0 ;  /* 0x00000001ff057887 */ /* 0x000fe40008000000 */
[----:B------:R-:W-:Y:S02]  /*4150*/  USEL UR4, UR4, URZ, UP0 ;  /* 0x000000ff04047287 */ /* 0x000fe40008000000 */
[----:B------:R-:W-:Y:S02]  /*4160*/  ULOP3.LUT UR5, UR6, UR5, URZ, 0x3c, !UPT ;  /* 0x0000000506057292 */ /* 0x000fe4000f8e3cff */
[----:B------:R-:W-:-:S04]  /*4170*/  ULEA UR4, UR4, UR30, 0x3 ;  /* 0x0000001e04047291 */ /* 0x000fc8000f8e18ff */
[----:B-1----:R-:W-:Y:S02]  /*4180*/  IMAD.U32 R2, RZ, RZ, UR5 ;  /* 0x00000005ff027e24 */ /* 0x002fe4000f8e00ff */
[----:B------:R-:W-:-:S03]  /*4190*/  MOV R0, UR4 ;  /* 0x0000000400007c02 */ /* 0x000fc60008000f00 */
[----:B------:R-:W-:-:S07]  /*41a0*/  SHF.L.U32 R2, R2, 0x1f, RZ ;  /* 0x0000001f02027819 */ /* 0x000fce00000006ff */
.L_x_67:
[----:B-1----:R1:W2:Y:S02]  /*41b0*/  SYNCS.PHASECHK.TRANS64.TRYWAIT P0, [R0+URZ], R2 ;  /* 0x00000002000075a7 */ /* 0x0022a400080011ff */
[----:B--2---:R-:W-:Y:S05]  /*41c0*/  @!P0 NANOSLEEP.SYNCS 0x989680 ;  /* 0x009896800000895d */ /* 0x004fea0003900000 */
[----:B------:R-:W2:Y:S02]  /*41d0*/  @!P0 SYNCS.PHASECHK.TRANS64 P0, [R0+URZ], R2 ;  /* 0x00000002000085a7 */ /* 0x000ea400080010ff */
[----:B--2---:R-:W-:Y:S05]  /*41e0*/  @P0 EXIT ;  /* 0x000000000000094d */ /* 0x004fea0003800000 */
[----:B------:R-:W-:Y:S05]  /*41f0*/  BRA `(.L_x_67) ;  /* 0xfffffffc00ec7947 */ /* 0x000fea000383ffff */
.L_x_17:
[----:B------:R-:W2:Y:S02]  /*4200*/  S2UR UR4, SR_CgaCtaId ;  /* 0x00000000000479c3 */ /* 0x000ea40000008800 */
[----:B--2---:R-:W-:-:S04]  /*4210*/  UISETP.NE.AND UP0, UPT, UR4, URZ, UPT ;  /* 0x000000ff0400728c */ /* 0x004fc8000bf05270 */
[----:B------:R-:W-:-:S09]  /*4220*/  UISETP.NE.OR UP0, UPT, UR15, 0x1, UP0 ;  /* 0x000000010f00788c */ /* 0x000fd20008705670 */
[----:B------:R-:W-:Y:S05]  /*4230*/  BRA.U UP0, `(.L_x_68) ;  /* 0x0000000100b47547 */ /* 0x000fea000b800000 */
[----:B------:R-:W2:Y:S01]  /*4240*/  S2UR UR5, SR_CgaCtaId ;  /* 0x00000000000579c3 */ /* 0x000ea20000008800 */
[----:B------:R-:W-:Y:S01]  /*4250*/  UMOV UR4, 0x400 ;  /* 0x0000040000047882 */ /* 0x000fe20000000000 */
[----:B------:R-:W-:Y:S01]  /*4260*/  HFMA2 R3, -RZ, RZ, 0, 5.9604644775390625e-08 ;  /* 0x00000001ff037431 */ /* 0x000fe200000001ff */
[----:B------:R-:W-:Y:S01]  /*4270*/  ISETP.NE.AND P0, PT, R0, RZ, PT ;  /* 0x000000ff0000720c */ /* 0x000fe20003f05270 */
[----:B------:R-:W-:Y:S01]  /*4280*/  IMAD.MOV.U32 R8, RZ, RZ, RZ ;  /* 0x000000ffff087224 */ /* 0x000fe200078e00ff */
[----:B--2---:R-:W-:-:S04]  /*4290*/  ULEA UR4, UR5, UR4, 0x18 ;  /* 0x0000000405047291 */ /* 0x004fc8000f8ec0ff */
[----:B------:R-:W-:Y:S02]  /*42a0*/  UIADD3 UR5, UPT, UPT, UR4, 0x248, URZ ;  /* 0x0000024804057890 */ /* 0x000fe4000fffe0ff */
[----:B------:R-:W-:Y:S02]  /*42b0*/  UIADD3 UR8, UPT, UPT, UR4, 0x240, URZ ;  /* 0x0000024004087890 */ /* 0x000fe4000fffe0ff */
[----:B------:R-:W-:-:S12]  /*42c0*/  UPRMT UR5, URZ, 0x654, UR5 ;  /* 0x00000654ff057896 */ /* 0x000fd80008000005 */
.L_x_71:
[----:B------:R-:W-:Y:S01]  /*42d0*/  SHF.L.U32 R6, R3, 0x1f, RZ ;  /* 0x0000001f03067819 */ /* 0x000fe200000006ff */
[----:B------:R-:W-:Y:S02]  /*42e0*/  IMAD.U32 R4, RZ, RZ, UR8 ;  /* 0x00000008ff047e24 */ /* 0x000fe4000f8e00ff */
[----:B------:R-:W-:Y:S01]  /*42f0*/  @!P0 IMAD.MOV.U32 R5, RZ, RZ, 0x10 ;  /* 0x00000010ff058424 */ /* 0x000fe200078e00ff */
[----:B------:R-:W2:Y:S02]  /*4300*/  SYNCS.PHASECHK.TRANS64.TRYWAIT P1, [UR4+0x248], R6 ;  /* 0x00024806ff0075a7 */ /* 0x000ea40008021104 */
[----:B------:R-:W-:-:S04]  /*4310*/  PRMT R4, R0, 0x654, R4 ;  /* 0x0000065400047816 */ /* 0x000fc80000000004 */
[----:B------:R-:W-:Y:S01]  /*4320*/  SEL R2, R4, R2, !P0 ;  /* 0x0000000204027207 */ /* 0x000fe20004000000 */
[----:B--2---:R-:W-:Y:S06]  /*4330*/  @!P1 BRA `(.L_x_69) ;  /* 0x0000005000609947 */ /* 0x004fec0003800000 */
.L_x_189:
[----:B------:R-:W-:Y:S01]  /*4340*/  UIADD3 UR6, UPT, UPT, UR4, 0x280, URZ ;  /* 0x0000028004067890 */ /* 0x000fe2000fffe0ff */
[----:B------:R3:W-:Y:S01]  /*4350*/  @!P0 SYNCS.ARRIVE.TRANS64.RED RZ, [R2+URZ], R5 ;  /* 0x0000000502ff89a7 */ /* 0x0007e200080004ff */
[----:B------:R-:W-:Y:S01]  /*4360*/  UIADD3 UR7, UPT, UPT, UR4, 0x240, URZ ;  /* 0x0000024004077890 */ /* 0x000fe2000fffe0ff */
[----:B------:R-:W-:-:S08]  /*4370*/  LOP3.LUT R3, R3, 0x1, RZ, 0x3c, !PT ;  /* 0x0000000103037812 */ /* 0x000fd000078e3cff */
[----:B------:R-:W-:Y:S06]  /*4380*/  UGETNEXTWORKID.BROADCAST [UR6], [UR7] ;  /* 0x00000000060073ca */ /* 0x000fec0008000100 */
[----:B---3--:R-:W-:-:S04]  /*4390*/  SHF.L.U32 R5, R8, 0x1f, RZ ;  /* 0x0000001f08057819 */ /* 0x008fc800000006ff */
[----:B------:R-:W3:Y:S02]  /*43a0*/  SYNCS.PHASECHK.TRANS64.TRYWAIT P1, [UR4+0x240], R5 ;  /* 0x00024005ff0075a7 */ /* 0x000ee40008021104 */
[----:B---3--:R-:W-:Y:S05]  /*43b0*/  @!P1 BRA `(.L_x_70) ;  /* 0x0000005000589947 */ /* 0x008fea0003800000 */
.L_x_191:
[----:B--2---:R-:W2:Y:S01]  /*43c0*/  LDS.128 R4, [UR4+0x280] ;  /* 0x00028004ff047984 */ /* 0x004ea20008000c00 */
[----:B------:R-:W-:Y:S01]  /*43d0*/  LOP3.LUT R8, R8, 0x1, RZ, 0x3c, !PT ;  /* 0x0000000108087812 */ /* 0x000fe200078e3cff */
[----:B------:R-:W-:Y:S01]  /*43e0*/  @!PT LDS RZ, [RZ] ;  /* 0x00000000fffff984 */ /* 0x000fe20000000800 */
[----:B------:R-:W-:Y:S01]  /*43f0*/  @!PT LDS RZ, [RZ] ;  /* 0x00000000fffff984 */ /* 0x000fe20000000800 */
[----:B------:R-:W-:Y:S01]  /*4400*/  @!PT LDS RZ, [RZ] ;  /* 0x00000000fffff984 */ /* 0x000fe20000000800 */
[----:B------:R-:W-:Y:S01]  /*4410*/  @!PT LDS RZ, [RZ] ;  /* 0x00000000fffff984 */ /* 0x000fe20000000800 */
[----:B------:R3:W-:Y:S06]  /*4420*/  MEMBAR.ALL.CTA ;  /* 0x0000000000007992 */ /* 0x0007ec0000008000 */
[----:B---3--:R-:W3:Y:S02]  /*4430*/  FENCE.VIEW.ASYNC.S ;  /* 0x00000000000073c6 */ /* 0x008ee40000000000 */
[----:B---3--:R-:W-:Y:S01]  /*4440*/  SYNCS.ARRIVE.TRANS64.RED.A1T0 RZ, [UR5], RZ ;  /* 0x000000ffffff79a7 */ /* 0x008fe20008100405 */
[----:B--2---:R-:W-:-:S13]  /*4450*/  LOP3.LUT P1, RZ, R6, 0x1, RZ, 0xc0, !PT ;  /* 0x0000000106ff7812 */ /* 0x004fda000782c0ff */
[----:B------:R-:W-:Y:S05]  /*4460*/  @P1 BRA `(.L_x_71) ;  /* 0xfffffffc00981947 */ /* 0x000fea000383ffff */
[----:B------:R-:W-:-:S04]  /*4470*/  SHF.L.U32 R0, R3, 0x1f, RZ ;  /* 0x0000001f03007819 */ /* 0x000fc800000006ff */
[----:B------:R-:W2:Y:S02]  /*4480*/  SYNCS.PHASECHK.TRANS64 P0, [UR4+0x248], R0 ;  /* 0x00024800ff0075a7 */ /* 0x000ea40008001004 */
[----:B-12---:R-:W-:Y:S05]  /*4490*/  @P0 EXIT ;  /* 0x000000000000094d */ /* 0x006fea0003800000 */
[----:B------:R-:W-:-:S07]  /*44a0*/  MOV R0, UR4 ;  /* 0x0000000400007c02 */ /* 0x000fce0008000f00 */
.L_x_72:
[----:B-1----:R-:W-:-:S04]  /*44b0*/  SHF.L.U32 R2, R3, 0x1f, RZ ;  /* 0x0000001f03027819 */ /* 0x002fc800000006ff */
[----:B------:R1:W2:Y:S03]  /*44c0*/  SYNCS.PHASECHK.TRANS64.TRYWAIT P0, [R0+URZ+0x248], R2 ;  /* 0x00024802000075a7 */ /* 0x0002a600080011ff */
[----:B--2---:R-:W-:Y:S05]  /*44d0*/  @!P0 NANOSLEEP.SYNCS 0x989680 ;  /* 0x009896800000895d */ /* 0x004fea0003900000 */
[----:B------:R-:W2:Y:S02]  /*44e0*/  @!P0 SYNCS.PHASECHK.TRANS64 P0, [R0+URZ+0x248], R2 ;  /* 0x00024802000085a7 */ /* 0x000ea400080010ff */
[----:B--2---:R-:W-:Y:S05]  /*44f0*/  @P0 EXIT ;  /* 0x000000000000094d */ /* 0x004fea0003800000 */
[----:B------:R-:W-:Y:S05]  /*4500*/  BRA `(.L_x_72) ;  /* 0xfffffffc00e87947 */ /* 0x000fea000383ffff */
.L_x_68:
[----:B------:R-:W-:-:S09]  /*4510*/  UISETP.NE.AND UP0, UPT, UR15, URZ, UPT ;  /* 0x000000ff0f00728c */ /* 0x000fd2000bf05270 */
[----:B------:R-:W-:Y:S05]  /*4520*/  BRA.U UP0, `(.L_x_73) ;  /* 0x0000000d001c7547 */ /* 0x000fea000b800000 */
[----:B------:R-:W2:Y:S01]  /*4530*/  S2UR UR7, SR_CgaCtaId ;  /* 0x00000000000779c3 */ /* 0x000ea20000008800 */
[----:B------:R-:W-:Y:S01]  /*4540*/  UMOV UR4, 0x40 ;  /* 0x0000004000047882 */ /* 0x000fe20000000000 */
[----:B------:R-:W-:Y:S01]  /*4550*/  NOP ;  /* 0x0000000000007918 */ /* 0x000fe20000000000 */
[----:B------:R-:W-:Y:S01]  /*4560*/  UMOV UR6, 0x400 ;  /* 0x0000040000067882 */ /* 0x000fe20000000000 */
[----:B--2---:R-:W-:Y:S02]  /*4570*/  ULEA UR5, UR7, UR4, 0x18 ;  /* 0x0000000407057291 */ /* 0x004fe4000f8ec0ff */
[----:B------:R-:W-:-:S07]  /*4580*/  ULEA UR6, UR7, UR6, 0x18 ;  /* 0x0000000607067291 */ /* 0x000fce000f8ec0ff */
[----:B------:R-:W2:Y:S02]  /*4590*/  LDS.U8 R0, [UR5+0x1c] ;  /* 0x00001c05ff007984 */ /* 0x000ea40008000000 */
[----:B--2---:R-:W-:-:S13]  /*45a0*/  ISETP.NE.AND P0, PT, R0, RZ, PT ;  /* 0x000000ff0000720c */ /* 0x004fda0003f05270 */
[----:B------:R-:W-:Y:S05]  /*45b0*/  @P0 BRA `(.L_x_74) ;  /* 0x0000000000580947 */ /* 0x000fea0003800000 */
[----:B------:R-:W-:-:S13]  /*45c0*/  ELECT P0, URZ, PT ;  /* 0x0000000000ff782f */ /* 0x000fda0003800000 */
[----:B------:R-:W-:Y:S05]  /*45d0*/  @!P0 BRA `(.L_x_75) ;  /* 0x0000000000608947 */ /* 0x000fea0003800000 */
[----:B------:R-:W-:Y:S01]  /*45e0*/  UMOV UR4, 0x10 ;  /* 0x0000001000047882 */ /* 0x000fe20000000000 */
[----:B------:R-:W-:Y:S01]  /*45f0*/  HFMA2 R0, -RZ, RZ, 0, 5.9604644775390625e-08 ;  /* 0x00000001ff007431 */ /* 0x000fe200000001ff */
[----:B------:R-:W-:-:S03]  /*4600*/  MOV R2, 0xffff ;  /* 0x0000ffff00027802 */ /* 0x000fc60000000f00 */
[----:B------:R-:W-:Y:S04]  /*4610*/  DEPBAR.LE SB2, 0x36 ;  /* 0x0000ad800000791a */ /* 0x000fe80000000000 */
[----:B------:R-:W2:Y:S02]  /*4620*/  UTCATOMSWS.FIND_AND_SET.ALIGN UP0, UR4, UR4 ;  /* 0x00000004000475e3 */ /* 0x000ea40008000800 */
[----:B--2---:R-:W-:Y:S01]  /*4630*/  MOV R3, UR4 ;  /* 0x0000000400037c02 */ /* 0x004fe20008000f00 */
[----:B------:R-:W-:Y:S06]  /*4640*/  BRA.U UP0, `(.L_x_76) ;  /* 0x0000000100187547 */ /* 0x000fec000b800000 */
.L_x_77:
[----:B------:R-:W-:Y:S05]  /*4650*/  NANOSLEEP 0x64 ;  /* 0x000000640000795d */ /* 0x000fea0003800000 */
[----:B------:R-:W-:-:S05]  /*4660*/  UMOV UR4, 0x10 ;  /* 0x0000001000047882 */ /* 0x000fca0000000000 */
[----:B------:R-:W-:Y:S04]  /*4670*/  DEPBAR.LE SB2, 0x36 ;  /* 0x0000ad800000791a */ /* 0x000fe80000000000 */
[----:B------:R-:W2:Y:S02]  /*4680*/  UTCATOMSWS.FIND_AND_SET.ALIGN UP0, UR4, UR4 ;  /* 0x00000004000475e3 */ /* 0x000ea40008000800 */
[----:B--2---:R-:W-:Y:S01]  /*4690*/  MOV R3, UR4 ;  /* 0x0000000400037c02 */ /* 0x004fe20008000f00 */
[----:B------:R-:W-:Y:S05]  /*46a0*/  BRA.U !UP0, `(.L_x_77) ;  /* 0xfffffffd08e87547 */ /* 0x000fea000b83ffff */
.L_x_76:
[-C--:B------:R-:W-:Y:S02]  /*46b0*/  SHF.L.U32 R2, R2, R3.reuse, RZ ;  /* 0x0000000302027219 */ /* 0x080fe400000006ff */
[----:B------:R-:W-:Y:S01]  /*46c0*/  SHF.L.U32 R0, R0, R3, RZ ;  /* 0x0000000300007219 */ /* 0x000fe200000006ff */
[----:B------:R-:W-:Y:S02]  /*46d0*/  IMAD.SHL.U32 R3, R3, 0x20, RZ ;  /* 0x0000002003037824 */ /* 0x000fe400078e00ff */
[----:B------:R2:W-:Y:S04]  /*46e0*/  ATOMS.OR RZ, [UR5+0x14], R2 ;  /* 0x00001402ffff798c */ /* 0x0005e8000b000005 */
[----:B------:R2:W-:Y:S04]  /*46f0*/  ATOMS.OR RZ, [UR5+0x18], R0 ;  /* 0x00001800ffff798c */ /* 0x0005e8000b000005 */
[----:B------:R2:W-:Y:S01]  /*4700*/  STS [UR6+0x290], R3 ;  /* 0x00029003ff007988 */ /* 0x0005e20008000806 */
[----:B------:R-:W-:Y:S05]  /*4710*/  BRA `(.L_x_75) ;  /* 0x0000000000107947 */ /* 0x000fea0003800000 */
.L_x_74:
[----:B------:R-:W-:Y:S02]  /*4720*/  MOV R0, 0xffffffff ;  /* 0xffffffff00007802 */ /* 0x000fe40000000f00 */
[----:B------:R-:W-:-:S03]  /*4730*/  MOV R2, 0x4760 ;  /* 0x0000476000027802 */ /* 0x000fc60000000f00 */
[----:B------:R2:W-:Y:S04]  /*4740*/  STS [UR6+0x290], R0 ;  /* 0x00029000ff007988 */ /* 0x0005e80008000806 */
[----:B-12--5:R-:W-:Y:S05]  /*4750*/  CALL.REL.NOINC `($__internal_1_$__cuda_sm10x_tcgen05_guardrail_trap_phase_invalid_during_alloc) ;  /* 0x0000005000987944 */ /* 0x026fea0003c00000 */
.L_x_75:
[----:B------:R-:W-:Y:S05]  /*4760*/  WARPSYNC.ALL ;  /* 0x0000000000007948 */ /* 0x000fea0003800000 */
[----:B------:R-:W3:Y:S01]  /*4770*/  S2UR UR4, SR_CgaCtaId ;  /* 0x00000000000479c3 */ /* 0x000ee20000008800 */
[----:B------:R-:W-:Y:S01]  /*4780*/  UMOV UR15, 0x400 ;  /* 0x00000400000f7882 */ /* 0x000fe20000000000 */
[----:B------:R-:W-:-:S06]  /*4790*/  NOP ;  /* 0x0000000000007918 */ /* 0x000fcc0000000000 */
[----:B------:R-:W-:Y:S06]  /*47a0*/  BAR.ARV 0x6, 0xa0 ;  /* 0x0182800000007b1d */ /* 0x000fec0000002000 */
[----:B------:R-:W4:Y:S01]  /*47b0*/  LDCU.64 UR6, c[0x0][0x388] ;  /* 0x00007100ff0677ac */ /* 0x000f220008000a00 */
[----:B------:R-:W-:Y:S01]  /*47c0*/  IMAD.MOV.U32 R8, RZ, RZ, 0x1 ;  /* 0x00000001ff087424 */ /* 0x000fe200078e00ff */
[----:B------:R-:W1:Y:S01]  /*47d0*/  LDCU.64 UR8, c[0x0][0x390] ;  /* 0x00007200ff0877ac */ /* 0x000e620008000a00 */
[----:B------:R-:W-:Y:S01]  /*47e0*/  UMOV UR18, URZ ;  /* 0x000000ff00127c82 */ /* 0x000fe20008000000 */
[----:B------:R-:W-:Y:S01]  /*47f0*/  UMOV UR14, URZ ;  /* 0x000000ff000e7c82 */ /* 0x000fe20008000000 */
[----:B---3--:R-:W-:Y:S01]  /*4800*/  ULEA UR15, UR4, UR15, 0x18 ;  /* 0x0000000f040f7291 */ /* 0x008fe2000f8ec0ff */
[----:B------:R-:W-:Y:S01]  /*4810*/  UMOV UR20, 0x0 ;  /* 0x0000000000147882 */ /* 0x000fe20000000000 */
[----:B------:R-:W-:-:S02]  /*4820*/  UMOV UR21, 0x8110010 ;  /* 0x0811001000157882 */ /* 0x000fc40000000000 */
[----:B------:R-:W-:Y:S02]  /*4830*/  UIADD3 UR17, UPT, UPT, UR15, 0x26600, URZ ;  /* 0x000266000f117890 */ /* 0x000fe4000fffe0ff */
[----:B----4-:R-:W-:-:S03]  /*4840*/  UIADD3 UR4, UPT, UPT, UR6, 0x1f, URZ ;  /* 0x0000001f06047890 */ /* 0x010fc6000fffe0ff */
[----:B------:R-:W2:Y:S01]  /*4850*/  LDS R9, [UR15+0x290] ;  /* 0x0002900fff097984 */ /* 0x000ea20008000800 */
[----:B------:R-:W-:Y:S02]  /*4860*/  USHF.R.U32.HI UR17, URZ, 0x4, UR17 ;  /* 0x00000004ff117899 */ /* 0x000fe40008011611 */
[----:B------:R-:W-:Y:S02]  /*4870*/  USHF.R.S32.HI UR5, URZ, 0x1f, UR4 ;  /* 0x0000001fff057899 */ /* 0x000fe40008011404 */
[----:B------:R-:W-:Y:S02]  /*4880*/  ULOP3.LUT UR17, UR17, 0x3fff, URZ, 0xc0, !UPT ;  /* 0x00003fff11117892 */ /* 0x000fe4000f8ec0ff */
[----:B------:R-:W-:Y:S02]  /*4890*/  ULEA.HI UR4, UR5, UR4, URZ, 0x5 ;  /* 0x0000000405047291 */ /* 0x000fe4000f8f28ff */
[----:B------:R-:W-:Y:S02]  /*48a0*/  UIADD3 UR5, UPT, UPT, UR15, 0x4600, URZ ;  /* 0x000046000f057890 */ /* 0x000fe4000fffe0ff */
[----:B------:R-:W-:-:S02]  /*48b0*/  USHF.R.S32.HI UR4, URZ, 0x5, UR4 ;  /* 0x00000005ff047899 */ /* 0x000fc40008011404 */
[----:B------:R-:W-:Y:S02]  /*48c0*/  USHF.R.U32.HI UR5, URZ, 0x4, UR5 ;  /* 0x00000004ff057899 */ /* 0x000fe40008011605 */
[----:B------:R-:W-:Y:S02]  /*48d0*/  UIMAD UR4, UR4, UR7, URZ ;  /* 0x00000007040472a4 */ /* 0x000fe4000f8e02ff */
[----:B------:R-:W-:Y:S02]  /*48e0*/  ULOP3.LUT UR5, UR5, 0x3fff, URZ, 0xc0, !UPT ;  /* 0x00003fff05057892 */ /* 0x000fe4000f8ec0ff */
[----:B-1----:R-:W-:Y:S02]  /*48f0*/  UIMAD UR4, UR4, UR8, URZ ;  /* 0x00000008040472a4 */ /* 0x002fe4000f8e02ff */
[----:B------:R-:W-:Y:S02]  /*4900*/  ULOP3.LUT UR16, UR5, 0x10000, URZ, 0xfc, !UPT ;  /* 0x0001000005107892 */ /* 0x000fe4000f8efcff */
[----:B------:R-:W-:-:S02]  /*4910*/  UIMAD UR6, UR4, UR9, URZ ;  /* 0x00000009040672a4 */ /* 0x000fc4000f8e02ff */
[----:B------:R-:W-:Y:S02]  /*4920*/  UIADD3 UR4, UPT, UPT, UR15, 0x248, URZ ;  /* 0x000002480f047890 */ /* 0x000fe4000fffe0ff */
[----:B------:R-:W-:Y:S02]  /*4930*/  UIADD3 UR22, UPT, UPT, UR6, -0x1, URZ ;  /* 0xffffffff06167890 */ /* 0x000fe4000fffe0ff */
[----:B------:R-:W-:Y:S02]  /*4940*/  UPRMT UR23, URZ, 0x654, UR4 ;  /* 0x00000654ff177896 */ /* 0x000fe40008000004 */
[----:B------:R-:W-:Y:S01]  /*4950*/  UISETP.GE.AND UP3, UPT, UR6, 0x1, UPT ;  /* 0x000000010600788c */ /* 0x000fe2000bf66270 */
[C---:B--2---:R-:W-:Y:S01]  /*4960*/  VIADD R3, R9.reuse, 0x40 ;  /* 0x0000004009037836 */ /* 0x044fe20000000000 */
[----:B------:R-:W-:-:S04]  /*4970*/  LOP3.LUT R2, R9, 0xffff, RZ, 0xc0, !PT ;  /* 0x0000ffff09027812 */ /* 0x000fc800078ec0ff */
[----:B------:R-:W-:-:S05]  /*4980*/  LOP3.LUT R3, R3, 0xffff, RZ, 0xc0, !PT ;  /* 0x0000ffff03037812 */ /* 0x000fca00078ec0ff */
[----:B------:R1:W-:Y:S02]  /*4990*/  STL.64 [R1], R2 ;  /* 0x0000000201007387 */ /* 0x0003e40000100a00 */
[----:B-1----:R-:W-:-:S07]  /*49a0*/  CS2R R2, SRZ ;  /* 0x0000000000027805 */ /* 0x002fce000001ff00 */
.L_x_84:
[----:B-1----:R-:W-:-:S04]  /*49b0*/  SHF.L.U32 R4, R3, 0x1f, RZ ;  /* 0x0000001f03047819 */ /* 0x002fc800000006ff */
[----:B------:R-:W1:Y:S02]  /*49c0*/  SYNCS.PHASECHK.TRANS64.TRYWAIT P0, [UR15+0x240], R4 ;  /* 0x00024004ff0075a7 */ /* 0x000e64000800110f */
[----:B-12-4-:R-:W-:Y:S05]  /*49d0*/  @!P0 BRA `(.L_x_78) ;  /* 0x0000004800e88947 */ /* 0x016fea0003800000 */
.L_x_193:
[----:B-1----:R-:W1:Y:S01]  /*49e0*/  LDS.128 R4, [UR15+0x280] ;  /* 0x0002800fff047984 */ /* 0x002e620008000c00 */
[----:B------:R-:W-:Y:S01]  /*49f0*/  ULEA UR19, UR18, UR15, 0x3 ;  /* 0x0000000f12137291 */ /* 0x000fe2000f8e18ff */
[----:B------:R-:W-:Y:S01]  /*4a00*/  SHF.L.U32 R0, R8, 0x1f, RZ ;  /* 0x0000001f08007819 */ /* 0x000fe200000006ff */
[----:B------:R-:W-:Y:S01]  /*4a10*/  @!PT LDS RZ, [RZ] ;  /* 0x00000000fffff984 */ /* 0x000fe20000000800 */
[----:B------:R-:W-:Y:S01]  /*4a20*/  @!PT LDS RZ, [RZ] ;  /* 0x00000000fffff984 */ /* 0x000fe20000000800 */
[----:B------:R-:W-:Y:S01]  /*4a30*/  @!PT LDS RZ, [RZ] ;  /* 0x00000000fffff984 */ /* 0x000fe20000000800 */
[----:B------:R-:W-:Y:S01]  /*4a40*/  @!PT LDS RZ, [RZ] ;  /* 0x00000000fffff984 */ /* 0x000fe20000000800 */
[----:B------:R2:W-:Y:S06]  /*4a50*/  MEMBAR.ALL.CTA ;  /* 0x0000000000007992 */ /* 0x0005ec0000008000 */
[----:B--2---:R-:W2:Y:S02]  /*4a60*/  FENCE.VIEW.ASYNC.S ;  /* 0x00000000000073c6 */ /* 0x004ea40000000000 */
[----:B--2---:R-:W-:Y:S01]  /*4a70*/  SYNCS.ARRIVE.TRANS64.RED.A1T0 RZ, [UR23], RZ ;  /* 0x000000ffffff79a7 */ /* 0x004fe20008100417 */
[----:B------:R-:W2:Y:S01]  /*4a80*/  SYNCS.PHASECHK.TRANS64.TRYWAIT P0, [UR19+0x260], R0 ;  /* 0x00026000ff0075a7 */ /* 0x000ea20008001113 */
[----:B-1----:R-:W-:Y:S01]  /*4a90*/  LOP3.LUT P2, RZ, R6, 0x1, RZ, 0xc0, !PT ;  /* 0x0000000106ff7812 */ /* 0x002fe2000784c0ff */
[----:B--2---:R-:W-:-:S12]  /*4aa0*/  @!P0 BRA `(.L_x_79) ;  /* 0x0000004800cc8947 */ /* 0x004fd80003800000 */
.L_x_195:
[----:B------:R-:W-:Y:S05]  /*4ab0*/  BRA.U !UP3, `(.L_x_80) ;  /* 0x000000010ba87547 */ /* 0x000fea000b800000 */
[----:B-1----:R-:W-:Y:S01]  /*4ac0*/  IMAD.U32 R0, RZ, RZ, UR18 ;  /* 0x00000012ff007e24 */ /* 0x002fe2000f8e00ff */
[----:B------:R-:W-:-:S04]  /*4ad0*/  ULEA UR4, UR14, UR15, 0x3 ;  /* 0x0000000f0e047291 */ /* 0x000fc8000f8e18ff */
[----:B------:R-:W-:-:S05]  /*4ae0*/  LEA R0, R0, R1, 0x2 ;  /* 0x0000000100007211 */ /* 0x000fca00078e10ff */
[----:B------:R1:W5:Y:S01]  /*4af0*/  LDL R4, [R0] ;  /* 0x0000000000047983 */ /* 0x0003620000100800 */
[----:B------:R-:W-:Y:S01]  /*4b00*/  UPLOP3.LUT UP2, UPT, UPT, UPT, UPT, 0x40, 0x4 ;  /* 0x000000000004789c */ /* 0x000fe20003f4e870 */
[----:B------:R-:W-:Y:S01]  /*4b10*/  UMOV UR10, UR22 ;  /* 0x00000016000a7c82 */ /* 0x000fe20008000000 */
[----:B-1----:R-:W-:-:S04]  /*4b20*/  SHF.L.U32 R0, R2, 0x1f, RZ ;  /* 0x0000001f02007819 */ /* 0x002fc800000006ff */
[----:B------:R1:W2:Y:S01]  /*4b30*/  SYNCS.PHASECHK.TRANS64.TRYWAIT P1, [UR4], R0 ;  /* 0x00000000ff0075a7 */ /* 0x0002a20008021104 */
[----:B------:R-:W-:-:S05]  /*4b40*/  UMOV UR4, UR14 ;  /* 0x0000000e00047c82 */ /* 0x000fca0008000000 */
.L_x_83:
[----:B------:R-:W-:Y:S01]  /*4b50*/  ULEA UR12, UR4, UR15, 0x3 ;  /* 0x0000000f040c7291 */ /* 0x000fe2000f8e18ff */
[----:B--234-:R-:W-:Y:S11]  /*4b60*/  @P1 BRA `(.L_x_81) ;  /* 0x00000000000c1947 */ /* 0x01cff60003800000 */
[----:B------:R-:W-:Y:S04]  /*4b70*/  SHF.L.U32 R5, R2, 0x1f, RZ ;  /* 0x0000001f02057819 */ /* 0x000fe800000006ff */
[----:B------:R-:W2:Y:S02]  /*4b80*/  SYNCS.PHASECHK.TRANS64.TRYWAIT P0, [UR12], R5 ;  /* 0x00000005ff0075a7 */ /* 0x000ea4000800110c */
[----:B--2---:R-:W-:Y:S05]  /*4b90*/  @!P0 BRA `(.L_x_82) ;  /* 0x0000004800a88947 */ /* 0x004fea0003800000 */
.L_x_81:
[----:B------:R-:W-:Y:S01]  /*4ba0*/  UISETP.NE.AND UP0, UPT, UR10, URZ, UPT ;  /* 0x000000ff0a00728c */ /* 0x000fe2000bf05270 */
[----:B------:R-:W-:Y:S01]  /*4bb0*/  PLOP3.LUT P1, PT, PT, PT, PT, 0x80, 0x8 ;  /* 0x000000000008781c */ /* 0x000fe20003f2f070 */
[----:B------:R-:W-:Y:S02]  /*4bc0*/  UIADD3 UR5, UPT, UPT, UR4, 0x1, URZ ;  /* 0x0000000104057890 */ /* 0x000fe4000fffe0ff */
[----:B------:R-:W-:Y:S02]  /*4bd0*/  USHF.L.U32 UR11, UR4, 0x7, URZ ;  /* 0x00000007040b7899 */ /* 0x000fe400080006ff */
[----:B------:R-:W-:Y:S01]  /*4be0*/  UISETP.NE.AND UP1, UPT, UR5, 0x22, UPT ;  /* 0x000000220500788c */ /* 0x000fe2000bf25270 */
[----:B------:R-:W-:Y:S01]  /*4bf0*/  PLOP3.LUT P0, PT, PT, PT, UP0, 0x80, 0x8 ;  /* 0x000000000008781c */ /* 0x000fe20003f0f008 */
[----:B------:R-:W-:Y:S02]  /*4c00*/  UIADD3 UR8, UPT, UPT, UR17, UR11, URZ ;  /* 0x0000000b11087290 */ /* 0x000fe4000fffe0ff */
[----:B------:R-:W-:Y:S02]  /*4c10*/  USEL UR6, URZ, 0x1, UP1 ;  /* 0x00000001ff067887 */ /* 0x000fe40008800000 */
[----:B------:R-:W-:Y:S01]  /*4c20*/  USEL UR14, UR5, URZ, UP1 ;  /* 0x000000ff050e7287 */ /* 0x000fe20008800000 */
[----:B------:R-:W-:Y:S01]  /*4c30*/  UMOV UR7, 0xc0004010 ;  /* 0xc000401000077882 */ /* 0x000fe20000000000 */
[----:B------:R-:W-:Y:S02]  /*4c40*/  UMOV UR9, 0x80004020 ;  /* 0x8000402000097882 */ /* 0x000fe40000000000 */
[----:B------:R-:W-:Y:S01]  /*4c50*/  @UP0 ULEA UR5, UR14, UR15, 0x3 ;  /* 0x0000000f0e050291 */ /* 0x000fe2000f8e18ff */
[----:B------:R-:W-:Y:S01]  /*4c60*/  LOP3.LUT R2, R2, UR6, RZ, 0x3c, !PT ;  /* 0x0000000602027c12 */ /* 0x000fe2000f8e3cff */
[----:B------:R-:W-:Y:S02]  /*4c70*/  ULEA UR6, UR4, UR16, 0x8 ;  /* 0x0000001004067291 */ /* 0x000fe4000f8e40ff */
[----:B------:R-:W-:Y:S01]  /*4c80*/  UIADD3 UR4, UPT, UPT, UR10, 0x1, URZ ;  /* 0x000000010a047890 */ /* 0x000fe2000fffe0ff */
[----:B-1----:R-:W-:Y:S01]  /*4c90*/  @P0 SHF.L.U32 R0, R2, 0x1f, RZ ;  /* 0x0000001f02000819 */ /* 0x002fe200000006ff */
[----:B------:R-:W-:Y:S02]  /*4ca0*/  UIADD3 UR10, UPT, UPT, UR10, -0x1, URZ ;  /* 0xffffffff0a0a7890 */ /* 0x000fe4000fffe0ff */
[----:B------:R-:W-:Y:S01]  /*4cb0*/  UISETP.GT.U32.AND UP0, UPT, UR4, 0x1, UPT ;  /* 0x000000010400788c */ /* 0x000fe2000bf04070 */
[----:B------:R3:W4:Y:S01]  /*4cc0*/  @P0 SYNCS.PHASECHK.TRANS64.TRYWAIT P1, [UR5], R0 ;  /* 0x00000000ff0005a7 */ /* 0x0007220008021105 */
[----:B------:R-:W-:Y:S11]  /*4cd0*/  ELECT P0, URZ, PT ;  /* 0x0000000000ff782f */ /* 0x000ff60003800000 */
[----:B------:R-:W-:Y:S02]  /*4ce0*/  @!UPT UIADD3 URZ, UPT, UPT, URZ, URZ, URZ ;  /* 0x000000fffffff290 */ /* 0x000fe4000fffe0ff */
[----:B-----5:R-:W-:Y:S01]  /*4cf0*/  @P0 R2UR.BROADCAST UR13, R4 ;  /* 0x00000000040d02ca */ /* 0x020fe200008e0000 */
[----:B------:R-:W-:Y:S01]  /*4d00*/  UIADD3 UR5, UPT, UPT, UR12, 0x110, URZ ;  /* 0x000001100c057890 */ /* 0x000fe2000fffe0ff */
[----:B------:R-:W-:Y:S11]  /*4d10*/  UMOV UR4, UR14 ;  /* 0x0000000e00047c82 */ /* 0x000ff60008000000 */
[----:B------:R3:W-:Y:S01]  /*4d20*/  UTCQMMA gdesc[UR6], gdesc[UR8], tmem[UR13], tmem[UR20], idesc[UR21], UP2 ;  /* 0x00ff1408060075ea */ /* 0x0007e2000900030d */
[----:B------:R-:W-:Y:S01]  /*4d30*/  UPLOP3.LUT UP2, UPT, UPT, UPT, UPT, 0x80, 0x8 ;  /* 0x000000000008789c */ /* 0x000fe20003f4f070 */
[----:B------:R3:W-:Y:S01]  /*4d40*/  UTCBAR [UR5], URZ ;  /* 0x000000ff050073e9 */ /* 0x0007e200080000ff */
[----:B------:R-:W-:Y:S09]  /*4d50*/  BRA.U UP0, `(.L_x_83) ;  /* 0xfffffffd007c7547 */ /* 0x000ff2000b83ffff */
.L_x_80:
[----:B------:R-:W-:Y:S01]  /*4d60*/  UIADD3 UR4, UPT, UPT, UR18, 0x1, URZ ;  /* 0x0000000112047890 */ /* 0x000fe2000fffe0ff */
[----:B------:R-:W-:Y:S01]  /*4d70*/  LOP3.LUT R3, R3, 0x1, RZ, 0x3c, !PT ;  /* 0x0000000103037812 */ /* 0x000fe200078e3cff */
[----:B---3--:R-:W-:Y:S02]  /*4d80*/  UIADD3 UR5, UPT, UPT, UR19, 0x250, URZ ;  /* 0x0000025013057890 */ /* 0x008fe4000fffe0ff */
[----:B------:R-:W-:-:S04]  /*4d90*/  UISETP.NE.AND UP0, UPT, UR4, 0x2, UPT ;  /* 0x000000020400788c */ /* 0x000fc8000bf05270 */
[----:B------:R-:W-:Y:S02]  /*4da0*/  USEL UR6, URZ, 0x1, UP0 ;  /* 0x00000001ff067887 */ /* 0x000fe40008000000 */
[----:B------:R-:W-:Y:S01]  /*4db0*/  USEL UR18, UR4, URZ, UP0 ;  /* 0x000000ff04127287 */ /* 0x000fe20008000000 */
[----:B------:R2:W-:Y:S03]  /*4dc0*/  UTCBAR [UR5], URZ ;  /* 0x000000ff050073e9 */ /* 0x0005e600080000ff */
[----:B------:R-:W-:Y:S01]  /*4dd0*/  LOP3.LUT R8, R8, UR6, RZ, 0x3c, !PT ;  /* 0x0000000608087c12 */ /* 0x000fe2000f8e3cff */
[----:B------:R-:W-:Y:S07]  /*4de0*/  @P2 BRA `(.L_x_84) ;  /* 0xfffffff800f02947 */ /* 0x000fee000383ffff */
[----:B------:R-:W3:Y:S01]  /*4df0*/  S2UR UR6, SR_CgaCtaId ;  /* 0x00000000000679c3 */ /* 0x000ee20000008800 */
[----:B------:R-:W-:Y:S01]  /*4e00*/  ELECT P0, URZ, PT ;  /* 0x0000000000ff782f */ /* 0x000fe20003800000 */
[----:B-1----:R-:W-:Y:S01]  /*4e10*/  IMAD.MOV.U32 R0, RZ, RZ, 0x1 ;  /* 0x00000001ff007424 */ /* 0x002fe200078e00ff */
[----:B------:R-:W-:Y:S01]  /*4e20*/  UIADD3 UR15, UPT, UPT, UR15, 0x260, URZ ;  /* 0x000002600f0f7890 */ /* 0x000fe2000fffe0ff */
[----:B------:R-:W-:Y:S01]  /*4e30*/  SHF.L.U32 R2, R8, 0x1f, RZ ;  /* 0x0000001f08027819 */ /* 0x000fe200000006ff */
[----:B------:R-:W-:-:S03]  /*4e40*/  UMOV UR4, 0x40 ;  /* 0x0000004000047882 */ /* 0x000fc60000000000 */
[----:B------:R-:W-:Y:S01]  /*4e50*/  UVIRTCOUNT.DEALLOC.SMPOOL 0x80 ;  /* 0x000000800000784c */ /* 0x000fe20000000000 */
[----:B---3--:R-:W-:Y:S02]  /*4e60*/  ULEA UR6, UR6, UR4, 0x18 ;  /* 0x0000000406067291 */ /* 0x008fe4000f8ec0ff */
[----:B------:R-:W-:-:S07]  /*4e70*/  ULEA UR4, UR18, UR15, 0x3 ;  /* 0x0000000f12047291 */ /* 0x000fce000f8e18ff */
[----:B------:R1:W-:Y:S02]  /*4e80*/  @P0 STS.U8 [UR6+0x1c], R0 ;  /* 0x00001c00ff000988 */ /* 0x0003e40008000006 */
[----:B------:R-:W3:Y:S02]  /*4e90*/  SYNCS.PHASECHK.TRANS64.TRYWAIT P0, [UR4], R2 ;  /* 0x00000002ff0075a7 */ /* 0x000ee40008001104 */
[----:B-1-3--:R-:W-:Y:S05]  /*4ea0*/  @!P0 BRA `(.L_x_85) ;  /* 0x0000004400fc8947 */ /* 0x00afea0003800000 */
.L_x_198:
[----:B------:R-:W-:-:S04]  /*4eb0*/  UIADD3 UR4, UPT, UPT, UR18, 0x1, URZ ;  /* 0x0000000112047890 */ /* 0x000fc8000fffe0ff */
[----:B------:R-:W-:-:S04]  /*4ec0*/  UISETP.NE.AND UP0, UPT, UR4, 0x2, UPT ;  /* 0x000000020400788c */ /* 0x000fc8000bf05270 */
[----:B--2---:R-:W-:Y:S02]  /*4ed0*/  USEL UR5, URZ, 0x1, UP0 ;  /* 0x00000001ff057887 */ /* 0x004fe40008000000 */
[----:B------:R-:W-:-:S04]  /*4ee0*/  USEL UR4, UR4, URZ, UP0 ;  /* 0x000000ff04047287 */ /* 0x000fc80008000000 */
[----:B------:R-:W-:Y:S01]  /*4ef0*/  ULEA UR4, UR4, UR15, 0x3 ;  /* 0x0000000f04047291 */ /* 0x000fe2000f8e18ff */
[----:B-1----:R-:W-:-:S04]  /*4f00*/  LOP3.LUT R2, R8, UR5, RZ, 0x3c, !PT ;  /* 0x0000000508027c12 */ /* 0x002fc8000f8e3cff */
[----:B------:R-:W-:-:S04]  /*4f10*/  SHF.L.U32 R2, R2, 0x1f, RZ ;  /* 0x0000001f02027819 */ /* 0x000fc800000006ff */
[----:B------:R-:W1:Y:S02]  /*4f20*/  SYNCS.PHASECHK.TRANS64.TRYWAIT P0, [UR4], R2 ;  /* 0x00000002ff0075a7 */ /* 0x000e640008001104 */
[----:B-1----:R-:W-:Y:S05]  /*4f30*/  @!P0 BRA `(.L_x_86) ;  /* 0x0000004400f08947 */ /* 0x002fea0003800000 */
.L_x_200:
[----:B------:R-:W-:Y:S01]  /*4f40*/  NOP ;  /* 0x0000000000007918 */ /* 0x000fe20000000000 */
[----:B-1----:R-:W1:Y:S01]  /*4f50*/  LDS R0, [UR6+0x14] ;  /* 0x00001406ff007984 */ /* 0x002e620008000800 */
[----:B------:R-:W-:Y:S01]  /*4f60*/  LOP3.LUT R3, R9, 0xffff, RZ, 0xc0, !PT ;  /* 0x0000ffff09037812 */ /* 0x000fe200078ec0ff */
[----:B------:R-:W-:-:S03]  /*4f70*/  IMAD.MOV.U32 R2, RZ, RZ, 0xffff ;  /* 0x0000ffffff027424 */ /* 0x000fc600078e00ff */
[----:B------:R-:W-:-:S04]  /*4f80*/  SHF.R.U32.HI R3, RZ, 0x5, R3 ;  /* 0x00000005ff037819 */ /* 0x000fc80000011603 */
[----:B------:R-:W-:-:S04]  /*4f90*/  SHF.L.U32 R2, R2, R3, RZ ;  /* 0x0000000302027219 */ /* 0x000fc800000006ff */
[----:B-1----:R-:W-:-:S04]  /*4fa0*/  LOP3.LUT R0, R0, R2, RZ, 0xc0, !PT ;  /* 0x0000000200007212 */ /* 0x002fc800078ec0ff */
[----:B------:R-:W-:Y:S01]  /*4fb0*/  ISETP.NE.AND P0, PT, R0, R2, PT ;  /* 0x000000020000720c */ /* 0x000fe20003f05270 */
[----:B------:R-:W-:-:S05]  /*4fc0*/  IMAD.MOV.U32 R0, RZ, RZ, 0x1 ;  /* 0x00000001ff007424 */ /* 0x000fca00078e00ff */
[----:B------:R-:W-:-:S07]  /*4fd0*/  SHF.L.U32 R0, R0, R3, RZ ;  /* 0x0000000300007219 */ /* 0x000fce00000006ff */
[----:B------:R-:W-:Y:S05]  /*4fe0*/  @P0 BRA `(.L_x_87) ;  /* 0x00000000005c0947 */ /* 0x000fea0003800000 */
[----:B------:R-:W1:Y:S02]  /*4ff0*/  LDS R3, [UR6+0x18] ;  /* 0x00001806ff037984 */ /* 0x000e640008000800 */
[----:B-1----:R-:W-:-:S04]  /*5000*/  LOP3.LUT R3, R3, R0, RZ, 0xc0, !PT ;  /* 0x0000000003037212 */ /* 0x002fc800078ec0ff */
[----:B------:R-:W-:-:S13]  /*5010*/  ISETP.NE.AND P0, PT, R3, R0, PT ;  /* 0x000000000300720c */ /* 0x000fda0003f05270 */
[----:B------:R-:W-:Y:S05]  /*5020*/  @P0 BRA `(.L_x_88) ;  /* 0x0000000000400947 */ /* 0x000fea0003800000 */
[----:B------:R-:W-:Y:S01]  /*5030*/  R2UR UR4, R2 ;  /* 0x00000000020472ca */ /* 0x000fe200000e0000 */
[----:B------:R-:W1:Y:S01]  /*5040*/  S2R R3, SR_LANEID ;  /* 0x0000000000037919 */ /* 0x000e620000000000 */
[----:B------:R-:W-:-:S04]  /*5050*/  LOP3.LUT R0, RZ, R0, RZ, 0x33, !PT ;  /* 0x00000000ff007212 */ /* 0x000fc800078e33ff */
[----:B------:R-:W2:Y:S07]  /*5060*/  REDUX UR7, R0 ;  /* 0x00000000000773c4 */ /* 0x000eae0000000000 */
[----:B------:R-:W-:-:S03]  /*5070*/  ULOP3.LUT UR5, URZ, UR4, URZ, 0x33, !UPT ;  /* 0x00000004ff057292 */ /* 0x000fc6000f8e33ff */
[----:B------:R-:W-:Y:S02]  /*5080*/  VOTEU.ANY UR4, UPT, PT ;  /* 0x0000000000047886 */ /* 0x000fe400038e0100 */
[----:B------:R-:W-:Y:S01]  /*5090*/  UFLO.U32 UR4, UR4 ;  /* 0x00000004000472bd */ /* 0x000fe200080e0000 */
[----:B------:R-:W-:-:S04]  /*50a0*/  IMAD.U32 R2, RZ, RZ, UR5 ;  /* 0x00000005ff027e24 */ /* 0x000fc8000f8e00ff */
[----:B------:R-:W3:Y:S02]  /*50b0*/  REDUX UR8, R2 ;  /* 0x00000000020873c4 */ /* 0x000ee40000000000 */
[----:B------:R1:W-:Y:S01]  /*50c0*/  UTCATOMSWS.AND URZ, UR5 ;  /* 0x0000000500ff79e3 */ /* 0x0003e20008000000 */
[----:B--2---:R-:W-:Y:S01]  /*50d0*/  IMAD.U32 R0, RZ, RZ, UR7 ;  /* 0x00000007ff007e24 */ /* 0x004fe2000f8e00ff */
[----:B-1----:R-:W-:Y:S01]  /*50e0*/  ISETP.EQ.U32.AND P0, PT, R3, UR4, PT ;  /* 0x0000000403007c0c */ /* 0x002fe2000bf02070 */
[----:B---3--:R-:W-:-:S12]  /*50f0*/  IMAD.U32 R2, RZ, RZ, UR8 ;  /* 0x00000008ff027e24 */ /* 0x008fd8000f8e00ff */
[----:B------:R1:W-:Y:S04]  /*5100*/  @P0 ATOMS.AND RZ, [UR6+0x14], R2 ;  /* 0x00001402ffff098c */ /* 0x0003e8000a800006 */
[----:B------:R1:W-:Y:S01]  /*5110*/  @P0 ATOMS.AND RZ, [UR6+0x18], R0 ;  /* 0x00001800ffff098c */ /* 0x0003e2000a800006 */
[----:B------:R-:W-:Y:S05]  /*5120*/  BRA `(.L_x_89) ;  /* 0x0000000000147947 */ /* 0x000fea0003800000 */
.L_x_88:
[----:B------:R-:W-:Y:S02]  /*5130*/  MOV R2, 0x5150 ;  /* 0x0000515000027802 */ /* 0x000fe40000000f00 */
[----:B----45:R-:W-:Y:S05]  /*5140*/  CALL.REL.NOINC `($__internal_0_$__cuda_sm10x_tcgen05_guardrail_trap_col_being_dealloced_not_returned_by_alloc) ;  /* 0x0000004800107944 */ /* 0x030fea0003c00000 */
[----:B------:R-:W-:Y:S05]  /*5150*/  BRA `(.L_x_89) ;  /* 0x0000000000087947 */ /* 0x000fea0003800000 */
.L_x_87:
[----:B------:R-:W-:Y:S02]  /*5160*/  MOV R2, 0x5180 ;  /* 0x0000518000027802 */ /* 0x000fe40000000f00 */
[----:B----45:R-:W-:Y:S05]  /*5170*/  CALL.REL.NOINC `($__internal_2_$__cuda_sm10x_tcgen05_guardrail_trap_unallocated_columns_being_dealloced) ;  /* 0x00000048001c7944 */ /* 0x030fea0003c00000 */
.L_x_89:
[----:B------:R-:W-:Y:S01]  /*5180*/  NOP ;  /* 0x0000000000007918 */ /* 0x000fe20000000000 */
[----:B------:R-:W-:Y:S05]  /*5190*/  EXIT ;  /* 0x000000000000794d */ /* 0x000fea0003800000 */
.L_x_73:
[----:B------:R-:W-:-:S09]  /*51a0*/  UISETP.NE.OR UP0, UPT, UR15, 0x3, !UP2 ;  /* 0x000000030f00788c */ /* 0x000fd2000d705670 */
[----:B------:R-:W-:Y:S05]  /*51b0*/  BRA.U UP0, `(.L_x_90) ;  /* 0x0000000d00687547 */ /* 0x000fea000b800000 */
[----:B------:R-:W2:Y:S01]  /*51c0*/  LDC.64 R2, c[0x0][0x988] ;  /* 0x00026200ff027b82 */ /* 0x000ea20000000a00 */
[----:B------:R-:W3:Y:S01]  /*51d0*/  LDCU UR30, c[0x0][0x370] ;  /* 0x00006e00ff1e77ac */ /* 0x000ee20008000800 */
[----:B------:R-:W-:Y:S01]  /*51e0*/  R2UR UR36, R131 ;  /* 0x00000000832472ca */ /* 0x000fe200000e0000 */
[----:B------:R-:W-:Y:S01]  /*51f0*/  IMAD.MOV.U32 R14, RZ, RZ, 0x1 ;  /* 0x00000001ff0e7424 */ /* 0x000fe200078e00ff */
[----:B------:R-:W-:Y:S01]  /*5200*/  R2UR UR31, R132 ;  /* 0x00000000841f72ca */ /* 0x000fe200000e0000 */
[----:B------:R-:W3:Y:S01]  /*5210*/  LDCU.128 UR32, c[0x0][0xc10] ;  /* 0x00018200ff2077ac */ /* 0x000ee20008000c00 */
[----:B------:R-:W-:Y:S02]  /*5220*/  IMAD.MOV.U32 R13, RZ, RZ, RZ ;  /* 0x000000ffff0d7224 */ /* 0x000fe400078e00ff */
[----:B------:R-:W4:Y:S01]  /*5230*/  S2UR UR10, SR_CgaCtaId ;  /* 0x00000000000a79c3 */ /* 0x000f220000008800 */
[----:B------:R-:W1:Y:S01]  /*5240*/  LDCU UR29, c[0x0][0x374] ;  /* 0x00006e80ff1d77ac */ /* 0x000e620008000800 */
[----:B------:R-:W4:Y:S06]  /*5250*/  LDCU UR17, c[0x0][0xc0c] ;  /* 0x00018180ff1177ac */ /* 0x000f2c0008000800 */
[----:B------:R-:W4:Y:S01]  /*5260*/  LDC.64 R6, c[0x0][0x348] ;  /* 0x0000d200ff067b82 */ /* 0x000f220000000a00 */
[----:B------:R-:W4:Y:S01]  /*5270*/  LDCU UR43, c[0x0][0xc20] ;  /* 0x00018400ff2b77ac */ /* 0x000f220008000800 */
[----:B------:R-:W4:Y:S06]  /*5280*/  LDCU UR4, c[0x0][0xc30] ;  /* 0x00018600ff0477ac */ /* 0x000f2c0008000800 */
[----:B------:R-:W4:Y:S01]  /*5290*/  LDC.64 R4, c[0x0][0x990] ;  /* 0x00026400ff047b82 */ /* 0x000f220000000a00 */
[----:B--2---:R-:W-:Y:S01]  /*52a0*/  ISETP.NE.U32.AND P0, PT, R2, RZ, PT ;  /* 0x000000ff0200720c */ /* 0x004fe20003f05070 */
[----:B------:R-:W-:Y:S01]  /*52b0*/  UMOV UR28, 0x400 ;  /* 0x00000400001c7882 */ /* 0x000fe20000000000 */
[----:B---3--:R-:W-:Y:S01]  /*52c0*/  UIMAD.WIDE.U32 UR6, UR30, UR32, URZ ;  /* 0x000000201e0672a5 */ /* 0x008fe2000f8e00ff */
[----:B------:R-:W-:Y:S01]  /*52d0*/  IMAD.MOV.U32 R2, RZ, RZ, 0x2000 ;  /* 0x00002000ff027424 */ /* 0x000fe200078e00ff */
[----:B------:R-:W-:Y:S01]  /*52e0*/  ISETP.NE.AND.EX P0, PT, R3, RZ, PT, P0 ;  /* 0x000000ff0300720c */ /* 0x000fe20003f05300 */
[----:B-1----:R-:W-:-:S02]  /*52f0*/  UIMAD.WIDE.U32 UR8, UR29, UR35, URZ ;  /* 0x000000231d0872a5 */ /* 0x002fc4000f8e00ff */
[----:B----4-:R-:W-:Y:S02]  /*5300*/  ULEA UR28, UR10, UR28, 0x18 ;  /* 0x0000001c0a1c7291 */ /* 0x010fe4000f8ec0ff */
[----:B------:R-:W-:Y:S01]  /*5310*/  UMOV UR41, UR7 ;  /* 0x0000000700297c82 */ /* 0x000fe20008000000 */
[----:B------:R-:W-:Y:S02]  /*5320*/  UISETP.GE.AND UP0, UPT, UR39, 0x1, UPT ;  /* 0x000000012700788c */ /* 0x000fe4000bf06270 */
[----:B------:R-:W-:Y:S02]  /*5330*/  UIADD3 UR38, UPT, UPT, UR28, 0x220, URZ ;  /* 0x000002201c267890 */ /* 0x000fe4000fffe0ff */
[----:B------:R-:W-:Y:S01]  /*5340*/  UIADD3 UR37, UPT, UPT, UR28, 0x248, URZ ;  /* 0x000002481c257890 */ /* 0x000fe2000fffe0ff */
[----:B------:R-:W-:Y:S01]  /*5350*/  UMOV UR40, UR9 ;  /* 0x0000000900287c82 */ /* 0x000fe20008000000 */
[----:B------:R-:W-:Y:S02]  /*5360*/  UPLOP3.LUT UP1, UPT, UPT, UPT, UPT, 0x40, 0x4 ;  /* 0x000000000004789c */ /* 0x000fe40003f2e870 */
[----:B------:R-:W-:Y:S01]  /*5370*/  UISETP.NE.AND UP6, UPT, UR39, 0x1, UPT ;  /* 0x000000012700788c */ /* 0x000fe2000bfc5270 */
[----:B------:R-:W1:Y:S01]  /*5380*/  LDCU.64 UR18, c[0x0][0xc28] ;  /* 0x00018500ff1277ac */ /* 0x000e620008000a00 */
[----:B------:R-:W-:-:S02]  /*5390*/  UISETP.NE.AND UP2, UPT, UR17, 0x1, UPT ;  /* 0x000000011100788c */ /* 0x000fc4000bf45270 */
[----:B------:R-:W-:Y:S02]  /*53a0*/  UISETP.NE.AND UP0, UPT, UR34, 0x1, UPT ;  /* 0x000000012200788c */ /* 0x000fe4000bf05270 */
[----:B------:R-:W-:Y:S02]  /*53b0*/  UPRMT UR38, UR10, 0x654, UR38 ;  /* 0x000006540a267896 */ /* 0x000fe40008000026 */
[----:B------:R-:W-:Y:S02]  /*53c0*/  UPRMT UR37, URZ, 0x654, UR37 ;  /* 0x00000654ff257896 */ /* 0x000fe40008000025 */
[----:B------:R-:W-:Y:S02]  /*53d0*/  USHF.R.U32.HI UR41, URZ, UR33, UR41 ;  /* 0x00000021ff297299 */ /* 0x000fe40008011629 */
[----:B------:R-:W-:Y:S02]  /*53e0*/  USHF.R.U32.HI UR40, URZ, UR43, UR40 ;  /* 0x0000002bff287299 */ /* 0x000fe40008011628 */
[----:B------:R-:W-:Y:S01]  /*53f0*/  UISETP.NE.AND UP3, UPT, UR4, 0x1, UPT ;  /* 0x000000010400788c */ /* 0x000fe2000bf65270 */
[----:B------:R-:W-:-:S10]  /*5400*/  VOTEU.ANY UP5, P0 ;  /* 0x0000000000ff7886 */ /* 0x000fd400000a0100 */
.L_x_98:
[----:B------:R-:W-:Y:S04]  /*5410*/  SHF.L.U32 R3, R13, 0x1f, RZ ;  /* 0x0000001f0d037819 */ /* 0x000fe800000006ff */
[----:B--2---:R-:W2:Y:S02]  /*5420*/  SYNCS.PHASECHK.TRANS64.TRYWAIT P0, [UR28+0x240], R3 ;  /* 0x00024003ff0075a7 */ /* 0x004ea4000800111c */
[----:B--2---:R-:W-:Y:S05]  /*5430*/  @!P0 BRA `(.L_x_91) ;  /* 0x0000004000c88947 */ /* 0x004fea0003800000 */
.L_x_202:
[----:B------:R-:W3:Y:S01]  /*5440*/  LDS.128 R8, [UR28+0x280] ;  /* 0x0002801cff087984 */ /* 0x000ee20008000c00 */
[----:B------:R-:W-:Y:S01]  /*5450*/  UISETP.GE.AND UP0, UPT, UR39, 0x1, UPT ;  /* 0x000000012700788c */ /* 0x000fe2000bf06270 */
[----:B------:R-:W-:Y:S01]  /*5460*/  @!PT LDS RZ, [RZ] ;  /* 0x00000000fffff984 */ /* 0x000fe20000000800 */
[----:B------:R-:W-:Y:S01]  /*5470*/  @!PT LDS RZ, [RZ] ;  /* 0x00000000fffff984 */ /* 0x000fe20000000800 */
[----:B------:R-:W-:Y:S01]  /*5480*/  @!PT LDS RZ, [RZ] ;  /* 0x00000000fffff984 */ /* 0x000fe20000000800 */
[----:B------:R-:W-:Y:S01]  /*5490*/  @!PT LDS RZ, [RZ] ;  /* 0x00000000fffff984 */ /* 0x000fe20000000800 */
[----:B------:R4:W-:Y:S06]  /*54a0*/  MEMBAR.ALL.CTA ;  /* 0x0000000000007992 */ /* 0x0009ec0000008000 */
[----:B----4-:R-:W4:Y:S02]  /*54b0*/  FENCE.VIEW.ASYNC.S ;  /* 0x00000000000073c6 */ /* 0x010f240000000000 */
[----:B----4-:R-:W-:Y:S01]  /*54c0*/  SYNCS.ARRIVE.TRANS64.RED.A1T0 RZ, [UR37], RZ ;  /* 0x000000ffffff79a7 */ /* 0x010fe20008100425 */
[----:B---3--:R-:W-:Y:S11]  /*54d0*/  LOP3.LUT P0, RZ, R10, 0x1, RZ, 0xc0, !PT ;  /* 0x000000010aff7812 */ /* 0x008ff6000780c0ff */
[----:B------:R-:W-:Y:S02]  /*54e0*/  @!UPT UIADD3 URZ, UPT, UPT, URZ, URZ, URZ ;  /* 0x000000fffffff290 */ /* 0x000fe4000fffe0ff */
[----:B------:R-:W-:Y:S01]  /*54f0*/  VOTEU.ANY UP2, P0 ;  /* 0x0000000000ff7886 */ /* 0x000fe20000040100 */
[----:B------:R-:W-:Y:S11]  /*5500*/  PLOP3.LUT P0, PT, PT, PT, UP2, 0x80, 0x8 ;  /* 0x000000000008781c */ /* 0x000ff60003f0f028 */
[----:B------:R-:W-:Y:S02]  /*5510*/  @!UPT UIADD3 URZ, UPT, UPT, URZ, URZ, URZ ;  /* 0x000000fffffff290 */ /* 0x000fe4000fffe0ff */
[----:B--2---:R-:W-:Y:S02]  /*5520*/  @P0 MOV R3, R8 ;  /* 0x0000000800030202 */ /* 0x004fe40000000f00 */
[----:B------:R-:W-:Y:S02]  /*5530*/  @P0 LOP3.LUT R0, R9, 0xffff, RZ, 0xc0, !PT ;  /* 0x0000ffff09000812 */ /* 0x000fe400078ec0ff */
[----:B------:R-:W-:Y:S02]  /*5540*/  @P0 R2UR UR5, R3 ;  /* 0x00000000030502ca */ /* 0x000fe400000e0000 */
[----:B------:R-:W-:Y:S11]  /*5550*/  @P0 R2UR UR4, R0 ;  /* 0x00000000000402ca */ /* 0x000ff600000e0000 */
[----:B------:R-:W-:Y:S02]  /*5560*/  @UP2 UMOV UR16, UR5 ;  /* 0x0000000500102c82 */ /* 0x000fe40008000000 */
[----:B------:R-:W-:Y:S01]  /*5570*/  @UP2 UMOV UR15, UR4 ;  /* 0x00000004000f2c82 */ /* 0x000fe20008000000 */
[----:B------:R-:W-:Y:S05]  /*5580*/  BRA.U !UP0, `(.L_x_92) ;  /* 0x0000000108b47547 */ /* 0x000fea000b800000 */
[----:B------:R-:W-:Y:S02]  /*5590*/  UIMAD.WIDE.U32 UR8, UR15, UR35, URZ ;  /* 0x000000230f0872a5 */ /* 0x000fe4000f8e00ff */
[----:B------:R-:W-:Y:S02]  /*55a0*/  UP2UR UR14, UPR, URZ, 0x2 ;  /* 0x00000002ff0e7883 */ /* 0x000fe40008000000 */
[----:B------:R-:W-:Y:S02]  /*55b0*/  UISETP.NE.AND UP1, UPT, UR34, 0x1, UPT ;  /* 0x000000012200788c */ /* 0x000fe4000bf25270 */
[----:B------:R-:W-:Y:S02]  /*55c0*/  UIMAD.WIDE.U32 UR10, UR16, UR32, URZ ;  /* 0x00000020100a72a5 */ /* 0x000fe4000f8e00ff */
[----:B------:R-:W-:Y:S02]  /*55d0*/  USEL UR4, UR29, UR40, !UP1 ;  /* 0x000000281d047287 */ /* 0x000fe4000c800000 */
[----:B------:R-:W-:Y:S02]  /*55e0*/  UISETP.NE.AND UP0, UPT, UR17, 0x1, UPT ;  /* 0x000000011100788c */ /* 0x000fe4000bf05270 */
[----:B-1----:R-:W-:Y:S02]  /*55f0*/  UIMAD.WIDE.U32 UR12, UR4, UR18, URZ ;  /* 0x00000012040c72a5 */ /* 0x002fe4000f8e00ff */
[----:B------:R-:W-:Y:S01]  /*5600*/  USEL UR7, UR30, UR41, !UP0 ;  /* 0x000000291e077287 */ /* 0x000fe2000c000000 */
[----:B------:R-:W-:Y:S02]  /*5610*/  UMOV UR5, UR9 ;  /* 0x0000000900057c82 */ /* 0x000fe40008000000 */
[----:B------:R-:W-:Y:S02]  /*5620*/  USHF.R.U32.HI UR6, URZ, UR43, UR5 ;  /* 0x0000002bff067299 */ /* 0x000fe40008011605 */
[----:B------:R-:W-:Y:S02]  /*5630*/  UIMAD.WIDE.U32 UR20, UR7, UR18, URZ ;  /* 0x00000012071472a5 */ /* 0x000fe4000f8e00ff */
[----:B------:R-:W-:Y:S02]  /*5640*/  USEL UR6, UR15, UR6, !UP1 ;  /* 0x000000060f067287 */ /* 0x000fe4000c800000 */
[----:B------:R-:W-:Y:S01]  /*5650*/  UISETP.NE.AND UP1, UPT, UR14, URZ, UPT ;  /* 0x000000ff0e00728c */ /* 0x000fe2000bf25270 */
[----:B------:R-:W-:Y:S01]  /*5660*/  UMOV UR5, UR11 ;  /* 0x0000000b00057c82 */ /* 0x000fe20008000000 */
[----:B------:R-:W-:Y:S02]  /*5670*/  UIMAD.WIDE.U32 UR10, UR6, UR18, URZ ;  /* 0x00000012060a72a5 */ /* 0x000fe4000f8e00ff */
[----:B------:R-:W-:Y:S03]  /*5680*/  USHF.R.U32.HI UR8, URZ, UR33, UR5 ;  /* 0x00000021ff087299 */ /* 0x000fe60008011605 */
[----:B------:R-:W-:Y:S02]  /*5690*/  UMOV UR5, UR13 ;  /* 0x0000000d00057c82 */ /* 0x000fe40008000000 */
[----:B------:R-:W-:Y:S03]  /*56a0*/  @UP6 USHF.R.U32.HI UR4, URZ, UR19, UR5 ;  /* 0x00000013ff046299 */ /* 0x000fe60008011605 */
[----:B------:R-:W-:Y:S01]  /*56b0*/  UMOV UR5, UR21 ;  /* 0x0000001500057c82 */ /* 0x000fe20008000000 */
[----:B------:R-:W-:Y:S02]  /*56c0*/  UIMAD UR4, UR39, UR4, URZ ;  /* 0x00000004270472a4 */ /* 0x000fe4000f8e02ff */
[----:B------:R-:W-:Y:S02]  /*56d0*/  @UP6 USHF.R.U32.HI UR7, URZ, UR19, UR5 ;  /* 0x00000013ff076299 */ /* 0x000fe40008011605 */
[----:B------:R-:W-:Y:S02]  /*56e0*/  USEL UR5, UR16, UR8, !UP0 ;  /* 0x0000000810057287 */ /* 0x000fe4000c000000 */
[----:B------:R-:W-:Y:S02]  /*56f0*/  UIMAD UR8, UR39, UR7, URZ ;  /* 0x00000007270872a4 */ /* 0x000fe4000f8e02ff */
[----:B------:R-:W-:Y:S03]  /*5700*/  UISETP.GE.AND UP0, UPT, UR6, UR4, UPT ;  /* 0x000000040600728c */ /* 0x000fe6000bf06270 */
[----:B------:R-:W-:Y:S01]  /*5710*/  UMOV UR4, UR11 ;  /* 0x0000000b00047c82 */ /* 0x000fe20008000000 */
[----:B------:R-:W-:Y:S02]  /*5720*/  UISETP.GE.OR UP0, UPT, UR5, UR8, UP0 ;  /* 0x000000080500728c */ /* 0x000fe40008706670 */
[----:B------:R-:W-:Y:S02]  /*5730*/  USHF.R.U32.HI UR4, URZ, UR19, UR4 ;  /* 0x00000013ff047299 */ /* 0x000fe40008011604 */
[----:B------:R-:W-:Y:S02]  /*5740*/  UIMAD.WIDE.U32 UR8, UR5, UR18, URZ ;  /* 0x00000012050872a5 */ /* 0x000fe4000f8e00ff */
[----:B------:R-:W-:Y:S04]  /*5750*/  USEL UR10, UR6, UR4, !UP6 ;  /* 0x00000004060a7287 */ /* 0x000fe8000f000000 */
[----:B------:R-:W-:Y:S01]  /*5760*/  UIADD3 UR11, UPT, UPT, -UR10, URZ, URZ ;  /* 0x000000ff0a0b7290 */ /* 0x000fe2000fffe1ff */
[----:B------:R-:W-:Y:S02]  /*5770*/  @!UP0 UMOV UR4, UR9 ;  /* 0x0000000900048c82 */ /* 0x000fe40008000000 */
[----:B------:R-:W-:Y:S02]  /*5780*/  @!UP0 USHF.R.U32.HI UR4, URZ, UR19, UR4 ;  /* 0x00000013ff048299 */ /* 0x000fe40008011604 */
[----:B------:R-:W-:Y:S02]  /*5790*/  UIMAD UR8, UR39, UR11, UR6 ;  /* 0x0000000b270872a4 */ /* 0x000fe4000f8e0206 */
[----:B------:R-:W-:Y:S04]  /*57a0*/  @!UP0 USEL UR4, UR5, UR4, !UP6 ;  /* 0x0000000405048287 */ /* 0x000fe8000f000000 */
[----:B------:R-:W-:Y:S02]  /*57b0*/  @!UP0 UIMAD UR8, UR7, UR8, UR4 ;  /* 0x00000008070882a4 */ /* 0x000fe4000f8e0204 */
[----:B------:R-:W-:Y:S02]  /*57c0*/  @!UP0 UIADD3 UR9, UPT, UPT, UR10, -UR4, URZ ;  /* 0x800000040a098290 */ /* 0x000fe4000fffe0ff */
[----:B------:R-:W-:Y:S02]  /*57d0*/  UIADD3 UR4, UPT, UPT, -UR5, URZ, URZ ;  /* 0x000000ff05047290 */ /* 0x000fe4000fffe1ff */
[----:B------:R-:W-:Y:S02]  /*57e0*/  UIADD3 UR7, UPT, UPT, -UR6, URZ, URZ ;  /* 0x000000ff06077290 */ /* 0x000fe4000fffe1ff */
[----:B------:R-:W-:Y:S02]  /*57f0*/  @!UP0 UIMAD UR6, UR9, UR39, UR5 ;  /* 0x00000027090682a4 */ /* 0x000fe4000f8e0205 */
[----:B------:R-:W-:Y:S02]  /*5800*/  UIMAD UR16, UR17, UR4, UR16 ;  /* 0x00000004111072a4 */ /* 0x000fe4000f8e0210 */
[----:B------:R-:W-:Y:S01]  /*5810*/  UIMAD UR15, UR34, UR7, UR15 ;  /* 0x00000007220f72a4 */ /* 0x000fe2000f8e020f */
[----:B------:R-:W-:Y:S02]  /*5820*/  @!UP0 UMOV UR5, UR8 ;  /* 0x0000000800058c82 */ /* 0x000fe40008000000 */
[----:B------:R-:W-:Y:S02]  /*5830*/  UIMAD UR16, UR5, UR17, UR16 ;  /* 0x00000011051072a4 */ /* 0x000fe4000f8e0210 */
[----:B------:R-:W-:Y:S11]  /*5840*/  UIMAD UR15, UR6, UR34, UR15 ;  /* 0x00000022060f72a4 */ /* 0x000ff6000f8e020f */
[----:B------:R-:W-:Y:S01]  /*5850*/  @!UPT UIADD3 URZ, UPT, UPT, URZ, URZ, URZ ;  /* 0x000000fffffff290 */ /* 0x000fe2000fffe0ff */
.L_x_92:
[----:B------:R-:W2:Y:S01]  /*5860*/  @!UP3 LDCU.128 UR8, c[0x0][0xc10] ;  /* 0x00018200ff08b7ac */ /* 0x000ea20008000c00 */
[C---:B------:R-:W-:Y:S02]  /*5870*/  ISETP.NE.U32.AND P2, PT, R4.reuse, RZ, PT ;  /* 0x000000ff0400720c */ /* 0x040fe40003f45070 */
[----:B------:R-:W-:Y:S02]  /*5880*/  ISETP.NE.U32.AND P1, PT, R4, RZ, PT ;  /* 0x000000ff0400720c */ /* 0x000fe40003f25070 */
[C---:B------:R-:W-:Y:S02]  /*5890*/  ISETP.NE.AND.EX P2, PT, R5.reuse, RZ, PT, P2 ;  /* 0x000000ff0500720c */ /* 0x040fe40003f45320 */
[----:B------:R-:W-:Y:S01]  /*58a0*/  ISETP.NE.AND.EX P1, PT, R5, RZ, PT, P1 ;  /* 0x000000ff0500720c */ /* 0x000fe20003f25310 */
[----:B------:R-:W3:Y:S01]  /*58b0*/  @!UP3 LDCU UR5, c[0x0][0xc0c] ;  /* 0x00018180ff05b7ac */ /* 0x000ee20008000800 */
[----:B------:R-:W-:Y:S01]  /*58c0*/  SHF.L.U32 R3, R14, 0x1f, RZ ;  /* 0x0000001f0e037819 */ /* 0x000fe200000006ff */
[----:B--2---:R-:W-:Y:S07]  /*58d0*/  UIMAD.WIDE.U32 UR6, UR16, UR8, URZ ;  /* 0x00000008100672a5 */ /* 0x004fee000f8e00ff */
[----:B------:R-:W-:Y:S01]  /*58e0*/  @!UP3 UMOV UR4, UR7 ;  /* 0x000000070004bc82 */ /* 0x000fe20008000000 */
[----:B---3--:R-:W-:Y:S02]  /*58f0*/  @!UP3 UISETP.NE.AND UP0, UPT, UR5, 0x1, UPT ;  /* 0x000000010500b88c */ /* 0x008fe4000bf05270 */
[----:B------:R-:W-:Y:S02]  /*5900*/  @!UP3 USHF.R.U32.HI UR4, URZ, UR9, UR4 ;  /* 0x00000009ff04b299 */ /* 0x000fe40008011604 */
[----:B------:R-:W-:Y:S02]  /*5910*/  UIMAD.WIDE.U32 UR6, UR15, UR11, URZ ;  /* 0x0000000b0f0672a5 */ /* 0x000fe4000f8e00ff */
[----:B------:R-:W-:Y:S02]  /*5920*/  @!UP3 USEL UR8, UR16, UR4, !UP0 ;  /* 0x000000041008b287 */ /* 0x000fe4000c000000 */
[----:B------:R-:W-:Y:S03]  /*5930*/  @!UP3 UISETP.NE.AND UP0, UPT, UR10, 0x1, UPT ;  /* 0x000000010a00b88c */ /* 0x000fe6000bf05270 */
[----:B------:R-:W-:Y:S02]  /*5940*/  @!UP3 UMOV UR6, UR7 ;  /* 0x000000070006bc82 */ /* 0x000fe40008000000 */
[----:B------:R-:W2:Y:S02]  /*5950*/  @!UP3 LDCU UR4, c[0x0][0xc20] ;  /* 0x00018400ff04b7ac */ /* 0x000ea40008000800 */
[----:B--2---:R-:W-:Y:S04]  /*5960*/  @!UP3 USHF.R.U32.HI UR6, URZ, UR4, UR6 ;  /* 0x00000004ff06b299 */ /* 0x004fe80008011606 */
[----:B------:R-:W-:Y:S04]  /*5970*/  @!UP3 USEL UR6, UR15, UR6, !UP0 ;  /* 0x000000060f06b287 */ /* 0x000fe8000c000000 */
[----:B------:R-:W-:Y:S02]  /*5980*/  @!UP3 UIADD3 UR4, UPT, UPT, -UR8, UR6, URZ ;  /* 0x000000060804b290 */ /* 0x000fe4000fffe1ff */
[----:B------:R-:W-:Y:S02]  /*5990*/  @!UP3 UIADD3 UR6, UPT, UPT, UR8, -UR6, URZ ;  /* 0x800000060806b290 */ /* 0x000fe4000fffe0ff */
[----:B------:R-:W-:Y:S02]  /*59a0*/  @!UP3 UIMAD UR16, UR4, UR5, UR16 ;  /* 0x000000050410b2a4 */ /* 0x000fe4000f8e0210 */
[----:B------:R-:W-:Y:S01]  /*59b0*/  @!UP3 UIMAD UR15, UR6, UR10, UR15 ;  /* 0x0000000a060fb2a4 */ /* 0x000fe2000f8e020f */
[----:B------:R-:W-:Y:S11]  /*59c0*/  BRA.U UP1, `(.L_x_93) ;  /* 0x0000000101107547 */ /* 0x000ff6000b800000 */
[----:B------:R-:W-:Y:S04]  /*59d0*/  MOV R12, UR42 ;  /* 0x0000002a000c7c02 */ /* 0x000fe80008000f00 */
[----:B------:R-:W-:Y:S04]  /*59e0*/  SHF.L.U32 R12, R12, 0x1f, RZ ;  /* 0x0000001f0c0c7819 */ /* 0x000fe800000006ff */
[----:B------:R-:W2:Y:S02]  /*59f0*/  SYNCS.PHASECHK.TRANS64.TRYWAIT P3, [UR28+0x238], R12 ;  /* 0x0002380cff0075a7 */ /* 0x000ea4000806111c */
[----:B--2---:R-:W-:Y:S05]  /*5a00*/  @!P3 BRA `(.L_x_94) ;  /* 0x0000003c006cb947 */ /* 0x004fea0003800000 */
.L_x_93:
[----:B------:R-:W-:Y:S05]  /*5a10*/  @!P2 BRA `(.L_x_95) ;  /* 0x000000000030a947 */ /* 0x000fea0003800000 */
[----:B------:R-:W-:Y:S01]  /*5a20*/  UPLOP3.LUT UP4, UPT, UPT, UPT, UP5, 0x80, 0x8 ;  /* 0x000000000008789c */ /* 0x000fe20003f8f050 */
[----:B------:R-:W-:Y:S01]  /*5a30*/  HFMA2 R139, -RZ, RZ, 0, 5.9604644775390625e-08 ;  /* 0x00000001ff8b7431 */ /* 0x000fe200000001ff */
[----:B------:R-:W3:Y:S04]  /*5a40*/  LDCU.64 UR4, c[0x0][0x358] ;  /* 0x00006b00ff0477ac */ /* 0x000ee80008000a00 */
[----:B------:R-:W-:Y:S11]  /*5a50*/  PLOP3.LUT P2, PT, PT, PT, UP4, 0x80, 0x8 ;  /* 0x000000000008781c */ /* 0x000ff60003f4f048 */
[----:B------:R-:W-:Y:S02]  /*5a60*/  @!UPT UIADD3 URZ, UPT, UPT, URZ, URZ, URZ ;  /* 0x000000fffffff290 */ /* 0x000fe4000fffe0ff */
[----:B------:R-:W4:Y:S01]  /*5a70*/  @P2 LDC.64 R18, c[0x0][0x988] ;  /* 0x00026200ff122b82 */ /* 0x000f220000000a00 */
[----:B--2---:R-:W-:Y:S04]  /*5a80*/  @P2 IMAD R0, R16, R4, RZ ;  /* 0x0000000410002224 */ /* 0x004fe800078e02ff */
[----:B----4-:R-:W-:Y:S01]  /*5a90*/  @P2 IMAD.WIDE R18, R0, 0x4, R18 ;  /* 0x0000000400122825 */ /* 0x010fe200078e0212 */
[----:B------:R-:W-:Y:S04]  /*5aa0*/  MOV R0, 0x1 ;  /* 0x0000000100007802 */ /* 0x000fe80000000f00 */
[----:B---3-5:R3:W5:Y:S01]  /*5ab0*/  @P2 LDG.E R71, desc[UR4][R18.64] ;  /* 0x0000000412472981 */ /* 0x028762000c1e1900 */
[----:B------:R-:W-:Y:S01]  /*5ac0*/  @!P2 PRMT R139, R0, 0x7610, R139 ;  /* 0x00007610008ba816 */ /* 0x000fe2000000008b */
[----:B---3--:R-:W4:Y:S06]  /*5ad0*/  @!P2 LDC R71, c[0x0][0x980] ;  /* 0x00026000ff47ab82 */ /* 0x008f2c0000000800 */
.L_x_95:
[----:B----45:R-:W-:Y:S01]  /*5ae0*/  @!P1 FSETP.EQ.AND P2, PT, R71, RZ, PT ;  /* 0x000000ff4700920b */ /* 0x030fe20003f42000 */
[----:B------:R-:W-:Y:S01]  /*5af0*/  @!UPT UIADD3 URZ, UPT, UPT, URZ, URZ, URZ ;  /* 0x000000fffffff290 */ /* 0x000fe2000fffe0ff */
[----:B------:R-:W-:Y:S11]  /*5b00*/  @!P1 BRA `(.L_x_96) ;  /* 0x0000000000149947 */ /* 0x000ff60003800000 */
[----:B------:R-:W-:Y:S02]  /*5b10*/  LOP3.LUT P1, RZ, R139, 0xff, RZ, 0xc0, !PT ;  /* 0x000000ff8bff7812 */ /* 0x000fe4000782c0ff */
[----:B------:R-:W-:Y:S04]  /*5b20*/  PLOP3.LUT P2, PT, PT, PT, UP4, 0x80, 0x8 ;  /* 0x000000000008781c */ /* 0x000fe80003f4f048 */
[----:B------:R-:W-:Y:S07]  /*5b30*/  PLOP3.LUT P2, PT, P2, PT, PT, 0x8, 0x80 ;  /* 0x000000000080781c */ /* 0x000fee000174e170 */
[----:B------:R-:W-:Y:S11]  /*5b40*/  @P1 FSETP.EQ.AND P2, PT, R71, RZ, PT ;  /* 0x000000ff4700120b */ /* 0x000ff60003f42000 */
[----:B------:R-:W-:Y:S02]  /*5b50*/  @!UPT UIADD3 URZ, UPT, UPT, URZ, URZ, URZ ;  /* 0x000000fffffff290 */ /* 0x000fe4000fffe0ff */
.L_x_96:
[----:B------:R-:W3:Y:S01]  /*5b60*/  SYNCS.PHASECHK.TRANS64.TRYWAIT P1, [UR28+0x228], R3 ;  /* 0x00022803ff0075a7 */ /* 0x000ee2000802111c */
[----:B------:R-:W-:Y:S02]  /*5b70*/  ELECT P3, URZ, PT ;  /* 0x0000000000ff782f */ /* 0x000fe40003860000 */
[----:B------:R-:W-:Y:S01]  /*5b80*/  @P0 SHF.R.U32.HI R16, RZ, 0x10, R9 ;  /* 0x00000010ff100819 */ /* 0x000fe20000011609 */
[----:B---3--:R-:W-:Y:S10]  /*5b90*/  @!P1 BRA `(.L_x_97) ;  /* 0x0000003c00209947 */ /* 0x008ff40003800000 */
.L_x_205:
[----:B------:R-:W-:Y:S02]  /*5ba0*/  PLOP3.LUT P2, PT, P2, P3, PT, 0xf2, 0x2f ;  /* 0x00000000002f781c */ /* 0x000fe40001747e72 */
[----:B------:R-:W-:Y:S02]  /*5bb0*/  LOP3.LUT R14, R14, 0x1, RZ, 0x3c, !PT ;  /* 0x000000010e0e7812 */ /* 0x000fe400078e3cff */
[----:B------:R-:W-:Y:S09]  /*5bc0*/  LOP3.LUT R13, R13, 0x1, RZ, 0x3c, !PT ;  /* 0x000000010d0d7812 */ /* 0x000ff200078e3cff */
[----:B------:R-:W-:Y:S01]  /*5bd0*/  VOTEU.ALL UP0, P2 ;  /* 0x0000000000ff7886 */ /* 0x000fe20001000000 */
[----:B--2---:R-:W-:Y:S01]  /*5be0*/  @!P2 IADD3 R3, P0, PT, R6, 0x680, RZ ;  /* 0x000006800603a810 */ /* 0x004fe20007f1e0ff */
[----:B------:R-:W-:Y:S03]  /*5bf0*/  @!P2 IMAD.MOV.U32 R0, RZ, 0x20, RZ ;  /* 0x00000020ff00a824 */ /* 0x000fe600078e00ff */
[----:B------:R-:W2:Y:S01]  /*5c00*/  @!UP0 LDCU.128 UR24, c[0x0][0xa80] ;  /* 0x00015000ff1887ac */ /* 0x000ea20008000c00 */
[----:B------:R-:W-:Y:S01]  /*5c10*/  @!P2 IMAD.MOV.U32 R0, RZ, 0x400, R0 ;  /* 0x00000400ff00a824 */ /* 0x000fe200078e0000 */
[----:B------:R-:W3:Y:S01]  /*5c20*/  @!UP0 LDCU.128 UR20, c[0x0][0xa90] ;  /* 0x00015200ff1487ac */ /* 0x000ee20008000c00 */
[----:B------:R-:W4:Y:S01]  /*5c30*/  @!UP0 LDCU UR6, c[0x0][0xaa0] ;  /* 0x00015400ff0687ac */ /* 0x000f220008000800 */
[----:B------:R-:W-:Y:S02]  /*5c40*/  @!UP0 USHF.L.U32 UR11, UR44, 0x7, URZ ;  /* 0x000000072c0b8899 */ /* 0x000fe400080006ff */
[----:B--2---:R-:W-:Y:S02]  /*5c50*/  @!UP0 UISETP.NE.AND UP1, UPT, UR24, 0x1, UPT ;  /* 0x000000011800888c */ /* 0x004fe4000bf25270 */
[----:B------:R-:W-:Y:S02]  /*5c60*/  UIMAD.WIDE.U32 UR4, UR11, UR25, URZ ;  /* 0x000000190b0472a5 */ /* 0x000fe4000f8e00ff */
[----:B------:R-:W-:Y:S02]  /*5c70*/  @!UP0 USHF.L.U32 UR10, UR45, 0x6, URZ ;  /* 0x000000062d0a8899 */ /* 0x000fe400080006ff */
[----:B------:R-:W-:Y:S02]  /*5c80*/  @!UP0 UIADD3 UR8, UPT, UPT, UR28, 0x400, URZ ;  /* 0x000004001c088890 */ /* 0x000fe4000fffe0ff */
[----:B------:R-:W-:Y:S02]  /*5c90*/  @!UP0 UIADD3 UR9, UPT, UPT, UR28, 0x220, URZ ;  /* 0x000002201c098890 */ /* 0x000fe4000fffe0ff */
[----:B------:R-:W-:Y:S02]  /*5ca0*/  UIADD3 UR45, UPT, UPT, UR15, UR36, URZ ;  /* 0x000000240f2d7290 */ /* 0x000fe4000fffe0ff */
[----:B------:R-:W-:Y:S01]  /*5cb0*/  UIADD3 UR44, UPT, UPT, UR16, UR31, URZ ;  /* 0x0000001f102c7290 */ /* 0x000fe2000fffe0ff */
[----:B------:R-:W-:Y:S02]  /*5cc0*/  @!UP0 UMOV UR4, UR5 ;  /* 0x0000000500048c82 */ /* 0x000fe40008000000 */
[----:B------:R-:W-:Y:S04]  /*5cd0*/  @!UP0 USHF.R.U32.HI UR4, URZ, UR26, UR4 ;  /* 0x0000001aff048299 */ /* 0x000fe80008011604 */
[----:B------:R-:W-:Y:S02]  /*5ce0*/  @!UP0 USEL UR12, UR11, UR4, !UP1 ;  /* 0x000000040b0c8287 */ /* 0x000fe4000c800000 */
[----:B------:R-:W-:Y:S02]  /*5cf0*/  @!UP0 UISETP.NE.AND UP1, UPT, UR27, 0x1, UPT ;  /* 0x000000011b00888c */ /* 0x000fe4000bf25270 */
[----:B---3--:R-:W-:Y:S07]  /*5d00*/  UIMAD.WIDE.U32 UR4, UR12, UR20, URZ ;  /* 0x000000140c0472a5 */ /* 0x008fee000f8e00ff */
[----:B------:R-:W-:Y:S02]  /*5d10*/  @!UP0 UMOV UR4, UR5 ;  /* 0x0000000500048c82 */ /* 0x000fe40008000000 */
[----:B------:R-:W-:Y:S04]  /*5d20*/  @!UP0 USHF.R.U32.HI UR4, URZ, UR21, UR4 ;  /* 0x00000015ff048299 */ /* 0x000fe80008011604 */
[----:B------:R-:W-:Y:S02]  /*5d30*/  @!UP0 USEL UR13, UR12, UR4, !UP1 ;  /* 0x000000040c0d8287 */ /* 0x000fe4000c800000 */
[----:B------:R-:W-:Y:S02]  /*5d40*/  @!UP0 UISETP.NE.AND UP1, UPT, UR22, 0x1, UPT ;  /* 0x000000011600888c */ /* 0x000fe4000bf25270 */
[----:B------:R-:W-:Y:S07]  /*5d50*/  UIMAD.WIDE.U32 UR4, UR13, UR23, URZ ;  /* 0x000000170d0472a5 */ /* 0x000fee000f8e00ff */
[----:B------:R-:W-:Y:S02]  /*5d60*/  @!UP0 UMOV UR4, UR5 ;  /* 0x0000000500048c82 */ /* 0x000fe40008000000 */
[----:B----4-:R-:W-:Y:S01]  /*5d70*/  @!UP0 USHF.R.U32.HI UR4, URZ, UR6, UR4 ;  /* 0x00000006ff048299 */ /* 0x010fe20008011604 */
[----:B------:R-:W-:Y:S01]  /*5d80*/  @!P2 R2UR UR6, R0 ;  /* 0x000000000006a2ca */ /* 0x000fe200000e0000 */
[----:B------:R-:W-:Y:S02]  /*5d90*/  @!P2 IMAD.X R0, RZ, RZ, R7, P0 ;  /* 0x000000ffff00a224 */ /* 0x000fe400000e0607 */
[----:B------:R-:W-:Y:S02]  /*5da0*/  @!UP0 USEL UR14, UR13, UR4, !UP1 ;  /* 0x000000040d0e8287 */ /* 0x000fe4000c800000 */
[----:B------:R-:W-:Y:S02]  /*5db0*/  @!UP0 UIADD3 UR4, UPT, UPT, -UR12, URZ, URZ ;  /* 0x000000ff0c048290 */ /* 0x000fe4000fffe1ff */
[----:B------:R-:W-:Y:S02]  /*5dc0*/  @!UP0 UIADD3 UR5, UPT, UPT, -UR14, URZ, URZ ;  /* 0x000000ff0e058290 */ /* 0x000fe4000fffe1ff */
[----:B------:R-:W-:Y:S02]  /*5dd0*/  @!UP0 UIMAD UR11, UR24, UR4, UR11 ;  /* 0x00000004180b82a4 */ /* 0x000fe4000f8e020b */
[----:B------:R-:W-:Y:S02]  /*5de0*/  @!UP0 UIADD3 UR4, UPT, UPT, -UR13, URZ, URZ ;  /* 0x000000ff0d048290 */ /* 0x000fe4000fffe1ff */
[----:B------:R-:W-:Y:S01]  /*5df0*/  @!UP0 UIMAD UR13, UR22, UR5, UR13 ;  /* 0x00000005160d82a4 */ /* 0x000fe2000f8e020d */
[----:B------:R-:W-:Y:S01]  /*5e00*/  @!P2 R2UR UR5, R3 ;  /* 0x000000000305a2ca */ /* 0x000fe200000e0000 */
[----:B------:R-:W-:Y:S02]  /*5e10*/  @!UP0 UIMAD UR12, UR27, UR4, UR12 ;  /* 0x000000041b0c82a4 */ /* 0x000fe4000f8e020c */
[----:B------:R-:W-:Y:S01]  /*5e20*/  @!UP0 UPRMT UR6, UR6, 0x5410, URZ ;  /* 0x0000541006068896 */ /* 0x000fe200080000ff */
[----:B------:R-:W-:Y:S01]  /*5e30*/  @!P2 R2UR UR4, R0 ;  /* 0x000000000004a2ca */ /* 0x000fe200000e0000 */
[----:B------:R-:W-:Y:S01]  /*5e40*/  VOTEU.ALL UP0, P2 ;  /* 0x0000000000ff7886 */ /* 0x000fe20001000000 */
[----:B------:R-:W-:Y:S07]  /*5e50*/  UPLOP3.LUT UP1, UPT, UPT, UPT, UPT, 0x80, 0x8 ;  /* 0x000000000008789c */ /* 0x000fee0003f2f070 */
[----:B------:R-:W-:Y:S04]  /*5e60*/  IMAD.U32 R8, RZ, RZ, UR5 ;  /* 0x00000005ff087e24 */ /* 0x000fe8000f8e00ff */
[----:B------:R-:W-:Y:S01]  /*5e70*/  IMAD.U32 R9, RZ, RZ, UR4 ;  /* 0x00000004ff097e24 */ /* 0x000fe2000f8e00ff */
[----:B------:R-:W-:Y:S04]  /*5e80*/  @!P2 R2UR UR4, R8 ;  /* 0x000000000804a2ca */ /* 0x000fe800000e0000 */
[----:B------:R-:W-:Y:S11]  /*5e90*/  @!P2 R2UR UR5, R9 ;  /* 0x000000000905a2ca */ /* 0x000ff600000e0000 */
[----:B------:R-:W-:Y:S02]  /*5ea0*/  @!UPT UIADD3 URZ, UPT, UPT, URZ, URZ, URZ ;  /* 0x000000fffffff290 */ /* 0x000fe4000fffe0ff */
[----:B------:R2:W-:Y:S01]  /*5eb0*/  @!UP0 UTMALDG.5D.IM2COL [UR8], [UR4], UR6 ;  /* 0x00000008040083b4 */ /* 0x0005e20008060006 */
[----:B------:R2:W-:Y:S01]  /*5ec0*/  @!P2 SYNCS.ARRIVE.TRANS64.RED.A0TR RZ, [UR28+0x220], R2 ;  /* 0x00022002ffffa9a7 */ /* 0x0005e2000830041c */
[----:B------:R-:W-:Y:S01]  /*5ed0*/  SYNCS.ARRIVE.TRANS64.RED.A1T0 RZ, [UR38], RZ ;  /* 0x000000ffffff79a7 */ /* 0x000fe20008100426 */
[----:B------:R-:W-:Y:S05]  /*5ee0*/  BRA.U UP2, `(.L_x_98) ;  /* 0xfffffff502487547 */ /* 0x000fea000b83ffff */
[----:B------:R-:W-:Y:S07]  /*5ef0*/  MOV R0, UR28 ;  /* 0x0000001c00007c02 */ /* 0x000fee0008000f00 */
.L_x_99:
[----:B--2---:R-:W-:-:S04]  /*5f00*/  SHF.L.U32 R2, R14, 0x1f, RZ ;  /* 0x0000001f0e027819 */ /* 0x004fc800000006ff */
[----:B------:R2:W3:Y:S03]  /*5f10*/  SYNCS.PHASECHK.TRANS64.TRYWAIT P0, [R0+URZ+0x228], R2 ;  /* 0x00022802000075a7 */ /* 0x0004e600080011ff */
[----:B---3--:R-:W-:Y:S05]  /*5f20*/  @!P0 NANOSLEEP.SYNCS 0x989680 ;  /* 0x009896800000895d */ /* 0x008fea0003900000 */
[----:B------:R-:W3:Y:S02]  /*5f30*/  @!P0 SYNCS.PHASECHK.TRANS64 P0, [R0+URZ+0x228], R2 ;  /* 0x00022802000085a7 */ /* 0x000ee400080010ff */
[----:B-1-3--:R-:W-:Y:S05]  /*5f40*/  @P0 EXIT ;  /* 0x000000000000094d */ /* 0x00afea0003800000 */
[----:B------:R-:W-:Y:S05]  /*5f50*/  BRA `(.L_x_99) ;  /* 0xfffffffc00e87947 */ /* 0x000fea000383ffff */
.L_x_90:
[----:B------:R-:W-:-:S06]  /*5f60*/  UISETP.GE.AND UP0, UPT, UR15, 0x4, UPT ;  /* 0x000000040f00788c */ /* 0x000fcc000bf06270 */
[----:B------:R-:W-:-:S13]  /*5f70*/  PLOP3.LUT P0, PT, PT, PT, UP0, 0x80, 0x8 ;  /* 0x000000000008781c */ /* 0x000fda0003f0f008 */
[----:B-1----:R-:W-:Y:S05]  /*5f80*/  @!P0 EXIT ;  /* 0x000000000000894d */ /* 0x002fea0003800000 */
[----:B------:R-:W1:Y:S08]  /*5f90*/  S2UR UR4, SR_CgaCtaId ;  /* 0x00000000000479c3 */ /* 0x000e700000008800 */
[----:B------:R-:W-:Y:S01]  /*5fa0*/  BAR.SYNC.DEFER_BLOCKING 0x6, 0xa0 ;  /* 0x0182800000007b1d */ /* 0x000fe20000010000 */
[C---:B------:R-:W-:Y:S01]  /*5fb0*/  IMAD.SHL.U32 R4, R133.reuse, 0x40, RZ ;  /* 0x0000004085047824 */ /* 0x040fe200078e00ff */
[C---:B------:R-:W-:Y:S01]  /*5fc0*/  SHF.L.U32 R69, R133.reuse, 0x10, RZ ;  /* 0x0000001085457819 */ /* 0x040fe200000006ff */
[C---:B------:R-:W-:Y:S01]  /*5fd0*/  IMAD.SHL.U32 R138, R133.reuse, 0x8, RZ ;  /* 0x00000008858a7824 */ /* 0x040fe200078e00ff */
[----:B------:R-:W-:Y:S01]  /*5fe0*/  CS2R R134, SRZ ;  /* 0x0000000000867805 */ /* 0x000fe2000001ff00 */
[----:B------:R-:W-:Y:S01]  /*5ff0*/  IMAD.SHL.U32 R145, R133, 0x10, RZ ;  /* 0x0000001085917824 */ /* 0x000fe200078e00ff */
[----:B------:R-:W-:Y:S01]  /*6000*/  UMOV UR43, 0x400 ;  /* 0x00000400002b7882 */ /* 0x000fe20000000000 */
[----:B------:R-:W-:Y:S01]  /*6010*/  LOP3.LUT R5, R4, 0x180, RZ, 0xc0, !PT ;  /* 0x0000018004057812 */ /* 0x000fe200078ec0ff */
[----:B------:R-:W-:Y:S01]  /*6020*/  IMAD.MOV.U32 R68, RZ, RZ, RZ ;  /* 0x000000ffff447224 */ /* 0x000fe200078e00ff */
[----:B------:R-:W-:Y:S01]  /*6030*/  LOP3.LUT R69, R69, 0x600000, RZ, 0xc0, !PT ;  /* 0x0060000045457812 */ /* 0x000fe200078ec0ff */
[----:B------:R-:W-:Y:S01]  /*6040*/  IMAD.MOV.U32 R136, RZ, RZ, RZ ;  /* 0x000000ffff887224 */ /* 0x000fe200078e00ff */
[----:B------:R-:W-:Y:S01]  /*6050*/  LOP3.LUT R138, R5, 0x30, R138, 0xf8, !PT ;  /* 0x00000030058a7812 */ /* 0x000fe200078ef88a */
[----:B------:R-:W2:Y:S01]  /*6060*/  LDCU UR54, c[0x0][0x370] ;  /* 0x00006e00ff3677ac */ /* 0x000ea20008000800 */
[----:B------:R-:W-:-:S02]  /*6070*/  LOP3.LUT R137, R145, 0x20, RZ, 0xc0, !PT ;  /* 0x0000002091897812 */ /* 0x000fc400078ec0ff */
[----:B------:R-:W-:Y:S01]  /*6080*/  LOP3.LUT R138, R138, 0x1e40, R4, 0xf8, !PT ;  /* 0x00001e408a8a7812 */ /* 0x000fe200078ef804 */
[----:B------:R-:W3:Y:S01]  /*6090*/  LDCU UR42, c[0x0][0xc0c] ;  /* 0x00018180ff2a77ac */ /* 0x000ee20008000800 */
[----:B------:R-:W-:Y:S01]  /*60a0*/  LOP3.LUT R145, R145, 0x40, RZ, 0xc0, !PT ;  /* 0x0000004091917812 */ /* 0x000fe200078ec0ff */
[----:B------:R-:W4:Y:S01]  /*60b0*/  LDCU UR38, c[0x0][0xc30] ;  /* 0x00018600ff2677ac */ /* 0x000f220008000800 */
[----:B-1----:R-:W-:Y:S01]  /*60c0*/  ULEA UR43, UR4, UR43, 0x18 ;  /* 0x0000002b042b7291 */ /* 0x002fe2000f8ec0ff */
[----:B------:R-:W1:Y:S05]  /*60d0*/  LDCU.64 UR4, c[0x0][0x9a8] ;  /* 0x00013500ff0477ac */ /* 0x000e6a0008000a00 */
[----:B------:R-:W-:Y:S01]  /*60e0*/  VIADD R146, R138, UR43 ;  /* 0x0000002b8a927c36 */ /* 0x000fe20008000000 */
[----:B------:R-:W2:Y:S02]  /*60f0*/  LDCU.64 UR52, c[0x0][0x988] ;  /* 0x00013100ff3477ac */ /* 0x000ea40008000a00 */
[----:B------:R-:W3:Y:S02]  /*6100*/  LDS R2, [UR43+0x290] ;  /* 0x0002902bff027984 */ /* 0x000ee40008000800 */
[--C-:B------:R-:W-:Y:S01]  /*6110*/  IADD3 R137, PT, PT, -R137, 0x400, R146.reuse ;  /* 0x0000040089897810 */ /* 0x100fe20007ffe192 */
[----:B------:R-:W2:Y:S01]  /*6120*/  LDCU.64 UR40, c[0x0][0xc28] ;  /* 0x00018500ff2877ac */ /* 0x000ea20008000a00 */
[----:B------:R-:W-:-:S03]  /*6130*/  IADD3 R146, PT, PT, -R145, 0x400, R146 ;  /* 0x0000040091927810 */ /* 0x000fc60007ffe192 */
[----:B------:R-:W-:Y:S01]  /*6140*/  IMAD.IADD R145, R137, 0x1, -R145 ;  /* 0x0000000189917824 */ /* 0x000fe200078e0a91 */
[----:B------:R-:W2:Y:S01]  /*6150*/  LDCU.64 UR56, c[0x0][0x990] ;  /* 0x00013200ff3877ac */ /* 0x000ea20008000a00 */
[----:B-1----:R-:W-:Y:S01]  /*6160*/  IMAD.U32 R142, RZ, RZ, UR4 ;  /* 0x00000004ff8e7e24 */ /* 0x002fe2000f8e00ff */
[----:B------:R-:W-:Y:S01]  /*6170*/  UIADD3 UR4, UPT, UPT, UR43, 0x2400, URZ ;  /* 0x000024002b047890 */ /* 0x000fe2000fffe0ff */
[----:B------:R-:W-:Y:S01]  /*6180*/  IMAD.U32 R141, RZ, RZ, UR5 ;  /* 0x00000005ff8d7e24 */ /* 0x000fe2000f8e00ff */
[----:B------:R-:W1:Y:S04]  /*6190*/  LDCU.64 UR58, c[0x0][0x9b0] ;  /* 0x00013600ff3a77ac */ /* 0x000e680008000a00 */
[----:B------:R-:W-:Y:S01]  /*61a0*/  MOV R147, UR4 ;  /* 0x0000000400937c02 */ /* 0x000fe20008000f00 */
[----:B------:R-:W1:Y:S01]  /*61b0*/  LDCU.128 UR48, c[0x0][0xc10] ;  /* 0x00018200ff3077ac */ /* 0x000e620008000c00 */
[----:B------:R-:W1:Y:S01]  /*61c0*/  LDCU.128 UR60, c[0x0][0xb80] ;  /* 0x00017000ff3c77ac */ /* 0x000e620008000c00 */
[----:B------:R-:W1:Y:S01]  /*61d0*/  LDCU UR47, c[0x0][0x374] ;  /* 0x00006e80ff2f77ac */ /* 0x000e620008000800 */
[----:B------:R-:W-:Y:S01]  /*61e0*/  UIADD3 UR55, UPT, UPT, UR43, 0x400, URZ ;  /* 0x000004002b377890 */ /* 0x000fe2000fffe0ff */
[C---:B---3--:R-:W-:Y:S01]  /*61f0*/  VIADD R3, R2.reuse, 0x40 ;  /* 0x0000004002037836 */ /* 0x048fe20000000000 */
[----:B------:R-:W-:-:S04]  /*6200*/  LOP3.LUT R2, R2, 0xffff, RZ, 0xc0, !PT ;  /* 0x0000ffff02027812 */ /* 0x000fc800078ec0ff */
[----:B------:R-:W-:-:S05]  /*6210*/  LOP3.LUT R3, R3, 0xffff, RZ, 0xc0, !PT ;  /* 0x0000ffff03037812 */ /* 0x000fca00078ec0ff */
[----:B-12-4-:R3:W-:Y:S02]  /*6220*/  STL.64 [R1], R2 ;  /* 0x0000000201007387 */ /* 0x0167e40000100a00 */
.L_x_117:
[----:B---3--:R-:W-:Y:S04]  /*6230*/  SHF.L.U32 R2, R135, 0x1f, RZ ;  /* 0x0000001f87027819 */ /* 0x008fe800000006ff */
[----:B-1----:R-:W1:Y:S02]  /*6240*/  SYNCS.PHASECHK.TRANS64.TRYWAIT P0, [UR43+0x240], R2 ;  /* 0x00024002ff0075a7 */ /* 0x002e64000800112b */
[----:B-12---:R-:W-:Y:S05]  /*6250*/  @!P0 BRA `(.L_x_100) ;  /* 0x0000003400888947 */ /* 0x006fea0003800000 */
.L_x_207:
[----:B------:R-:W2:Y:S01]  /*6260*/  LDS.128 R4, [UR43+0x280] ;  /* 0x0002802bff047984 */ /* 0x000ea20008000c00 */
[----:B------:R-:W-:Y:S01]  /*6270*/  UIADD3 UR4, UPT, UPT, UR43, 0x248, URZ ;  /* 0x000002482b047890 */ /* 0x000fe2000fffe0ff */
[----:B-1----:R-:W-:Y:S01]  /*6280*/  IMAD R2, R68, 0x4, R1 ;  /* 0x0000000444027824 */ /* 0x002fe200078e0201 */
[----:B------:R-:W-:Y:S01]  /*6290*/  UISETP.GE.AND UP0, UPT, UR39, 0x1, UPT ;  /* 0x000000012700788c */ /* 0x000fe2000bf06270 */
[----:B------:R-:W-:Y:S01]  /*62a0*/  @!PT LDS RZ, [RZ] ;  /* 0x00000000fffff984 */ /* 0x000fe20000000800 */
[----:B------:R-:W-:Y:S01]  /*62b0*/  @!PT LDS RZ, [RZ] ;  /* 0x00000000fffff984 */ /* 0x000fe20000000800 */
[----:B------:R-:W-:Y:S01]  /*62c0*/  @!PT LDS RZ, [RZ] ;  /* 0x00000000fffff984 */ /* 0x000fe20000000800 */
[----:B------:R-:W-:Y:S01]  /*62d0*/  @!PT LDS RZ, [RZ] ;  /* 0x00000000fffff984 */ /* 0x000fe20000000800 */
[----:B------:R1:W-:Y:S06]  /*62e0*/  MEMBAR.ALL.CTA ;  /* 0x0000000000007992 */ /* 0x0003ec0000008000 */
[----:B-1----:R-:W1:Y:S01]  /*62f0*/  FENCE.VIEW.ASYNC.S ;  /* 0x00000000000073c6 */ /* 0x002e620000000000 */
[----:B------:R-:W-:Y:S09]  /*6300*/  UPRMT UR4, URZ, 0x654, UR4 ;  /* 0x00000654ff047896 */ /* 0x000ff20008000004 */
[----:B-1----:R-:W-:Y:S01]  /*6310*/  SYNCS.ARRIVE.TRANS64.RED.A1T0 RZ, [UR4], RZ ;  /* 0x000000ffffff79a7 */ /* 0x002fe20008100404 */
[----:B------:R-:W5:Y:S01]  /*6320*/  LDL R2, [R2] ;  /* 0x0000000002027983 */ /* 0x000f620000100800 */
[----:B--2---:R-:W-:Y:S11]  /*6330*/  LOP3.LUT P0, RZ, R6, 0x1, RZ, 0xc0, !PT ;  /* 0x0000000106ff7812 */ /* 0x004ff6000780c0ff */
[----:B------:R-:W-:Y:S02]  /*6340*/  @!UPT UIADD3 URZ, UPT, UPT, URZ, URZ, URZ ;  /* 0x000000fffffff290 */ /* 0x000fe4000fffe0ff */
[----:B------:R-:W-:Y:S01]  /*6350*/  VOTEU.ANY UP1, P0 ;  /* 0x0000000000ff7886 */ /* 0x000fe20000020100 */
[----:B------:R-:W-:Y:S01]  /*6360*/  PLOP3.LUT P0, PT, PT, PT, UP1, 0x80, 0x8 ;  /* 0x000000000008781c */ /* 0x000fe20003f0f018 */
[----:B------:R-:W-:Y:S11]  /*6370*/  UP2UR UR46, UPR, URZ, 0x2 ;  /* 0x00000002ff2e7883 */ /* 0x000ff60008000000 */
[----:B------:R-:W-:Y:S01]  /*6380*/  @!UPT UIADD3 URZ, UPT, UPT, URZ, URZ, URZ ;  /* 0x000000fffffff290 */ /* 0x000fe2000fffe0ff */
[----:B------:R-:W-:Y:S02]  /*6390*/  @P0 MOV R3, R4 ;  /* 0x0000000400030202 */ /* 0x000fe40000000f00 */
[----:B------:R-:W-:Y:S02]  /*63a0*/  @P0 LOP3.LUT R0, R5, 0xffff, RZ, 0xc0, !PT ;  /* 0x0000ffff05000812 */ /* 0x000fe400078ec0ff */
[----:B------:R-:W-:Y:S02]  /*63b0*/  @P0 R2UR UR5, R3 ;  /* 0x00000000030502ca */ /* 0x000fe400000e0000 */
[----:B------:R-:W-:Y:S11]  /*63c0*/  @P0 R2UR UR4, R0 ;  /* 0x00000000000402ca */ /* 0x000ff600000e0000 */
[----:B------:R-:W-:Y:S02]  /*63d0*/  @UP1 UMOV UR37, UR5 ;  /* 0x0000000500251c82 */ /* 0x000fe40008000000 */
[----:B------:R-:W-:Y:S01]  /*63e0*/  @UP1 UMOV UR36, UR4 ;  /* 0x0000000400241c82 */ /* 0x000fe20008000000 */
[----:B------:R-:W-:Y:S05]  /*63f0*/  BRA.U !UP0, `(.L_x_101) ;  /* 0x0000000108cc7547 */ /* 0x000fea000b800000 */
[----:B------:R-:W1:Y:S01]  /*6400*/  LDCU UR9, c[0x0][0xc20] ;  /* 0x00018400ff0977ac */ /* 0x000e620008000800 */
[----:B------:R-:W-:Y:S02]  /*6410*/  UIMAD.WIDE.U32 UR4, UR47, UR51, URZ ;  /* 0x000000332f0472a5 */ /* 0x000fe4000f8e00ff */
[----:B------:R-:W-:Y:S02]  /*6420*/  UIMAD.WIDE.U32 UR6, UR54, UR48, URZ ;  /* 0x00000030360672a5 */ /* 0x000fe4000f8e00ff */
[----:B------:R-:W-:Y:S02]  /*6430*/  UIMAD.WIDE.U32 UR10, UR36, UR51, URZ ;  /* 0x00000033240a72a5 */ /* 0x000fe4000f8e00ff */
[----:B------:R-:W-:Y:S02]  /*6440*/  UISETP.NE.AND UP0, UPT, UR50, 0x1, UPT ;  /* 0x000000013200788c */ /* 0x000fe4000bf05270 */
[----:B------:R-:W-:Y:S02]  /*6450*/  UISETP.NE.AND UP1, UPT, UR42, 0x1, UPT ;  /* 0x000000012a00788c */ /* 0x000fe4000bf25270 */
[----:B------:R-:W-:Y:S02]  /*6460*/  UISETP.NE.AND UP2, UPT, UR39, 0x1, UPT ;  /* 0x000000012700788c */ /* 0x000fe4000bf45270 */
[----:B------:R-:W-:Y:S01]  /*6470*/  UIMAD.WIDE.U32 UR12, UR37, UR48, URZ ;  /* 0x00000030250c72a5 */ /* 0x000fe2000f8e00ff */
[----:B------:R-:W-:Y:S01]  /*6480*/  UMOV UR4, UR5 ;  /* 0x0000000500047c82 */ /* 0x000fe20008000000 */
[----:B------:R-:W-:Y:S01]  /*6490*/  UMOV UR6, UR11 ;  /* 0x0000000b00067c82 */ /* 0x000fe20008000000 */
[----:B-1----:R-:W-:Y:S03]  /*64a0*/  USHF.R.U32.HI UR8, URZ, UR9, UR4 ;  /* 0x00000009ff087299 */ /* 0x002fe60008011604 */
[----:B------:R-:W-:Y:S02]  /*64b0*/  UMOV UR4, UR7 ;  /* 0x0000000700047c82 */ /* 0x000fe40008000000 */
[----:B------:R-:W-:Y:S02]  /*64c0*/  USHF.R.U32.HI UR5, URZ, UR49, UR4 ;  /* 0x00000031ff057299 */ /* 0x000fe40008011604 */
[----:B------:R-:W-:Y:S02]  /*64d0*/  USEL UR4, UR47, UR8, !UP0 ;  /* 0x000000082f047287 */ /* 0x000fe4000c000000 */
[----:B------:R-:W-:Y:S02]  /*64e0*/  USHF.R.U32.HI UR8, URZ, UR9, UR6 ;  /* 0x00000009ff087299 */ /* 0x000fe40008011606 */
[----:B------:R-:W-:Y:S02]  /*64f0*/  UIMAD.WIDE.U32 UR6, UR4, UR40, URZ ;  /* 0x00000028040672a5 */ /* 0x000fe4000f8e00ff */
[----:B------:R-:W-:Y:S02]  /*6500*/  USEL UR9, UR54, UR5, !UP1 ;  /* 0x0000000536097287 */ /* 0x000fe4000c800000 */
[----:B------:R-:W-:Y:S02]  /*6510*/  USEL UR8, UR36, UR8, !UP0 ;  /* 0x0000000824087287 */ /* 0x000fe4000c000000 */
[----:B------:R-:W-:Y:S01]  /*6520*/  UIMAD.WIDE.U32 UR10, UR9, UR40, URZ ;  /* 0x00000028090a72a5 */ /* 0x000fe2000f8e00ff */
[----:B------:R-:W-:Y:S01]  /*6530*/  UMOV UR6, UR7 ;  /* 0x0000000700067c82 */ /* 0x000fe20008000000 */
[----:B------:R-:W-:Y:S01]  /*6540*/  UMOV UR5, UR13 ;  /* 0x0000000d00057c82 */ /* 0x000fe20008000000 */
[----:B------:R-:W-:Y:S02]  /*6550*/  @UP2 USHF.R.U32.HI UR4, URZ, UR41, UR6 ;  /* 0x00000029ff042299 */ /* 0x000fe40008011606 */
[----:B------:R-:W-:Y:S02]  /*6560*/  USHF.R.U32.HI UR5, URZ, UR49, UR5 ;  /* 0x00000031ff057299 */ /* 0x000fe40008011605 */
[----:B------:R-:W-:Y:S02]  /*6570*/  UIMAD UR4, UR39, UR4, URZ ;  /* 0x00000004270472a4 */ /* 0x000fe4000f8e02ff */
[----:B------:R-:W-:Y:S02]  /*6580*/  USEL UR5, UR37, UR5, !UP1 ;  /* 0x0000000525057287 */ /* 0x000fe4000c800000 */
[----:B------:R-:W-:Y:S01]  /*6590*/  UISETP.GE.AND UP0, UPT, UR8, UR4, UPT ;  /* 0x000000040800728c */ /* 0x000fe2000bf06270 */
[----:B------:R-:W-:Y:S01]  /*65a0*/  UMOV UR6, UR11 ;  /* 0x0000000b00067c82 */ /* 0x000fe20008000000 */
[----:B------:R-:W-:Y:S02]  /*65b0*/  UIMAD.WIDE.U32 UR10, UR8, UR40, URZ ;  /* 0x00000028080a72a5 */ /* 0x000fe4000f8e00ff */
[----:B------:R-:W-:Y:S04]  /*65c0*/  @UP2 USHF.R.U32.HI UR9, URZ, UR41, UR6 ;  /* 0x00000029ff092299 */ /* 0x000fe80008011606 */
[----:B------:R-:W-:Y:S01]  /*65d0*/  UIMAD UR6, UR39, UR9, URZ ;  /* 0x00000009270672a4 */ /* 0x000fe2000f8e02ff */
[----:B------:R-:W-:Y:S03]  /*65e0*/  UMOV UR4, UR11 ;  /* 0x0000000b00047c82 */ /* 0x000fe60008000000 */
[----:B------:R-:W-:Y:S02]  /*65f0*/  UISETP.GE.OR UP0, UPT, UR5, UR6, UP0 ;  /* 0x000000060500728c */ /* 0x000fe40008706670 */
[----:B------:R-:W-:Y:S02]  /*6600*/  USHF.R.U32.HI UR4, URZ, UR41, UR4 ;  /* 0x00000029ff047299 */ /* 0x000fe40008011604 */
[----:B------:R-:W-:Y:S02]  /*6610*/  UIMAD.WIDE.U32 UR6, UR5, UR40, URZ ;  /* 0x00000028050672a5 */ /* 0x000fe4000f8e00ff */
[----:B------:R-:W-:Y:S02]  /*6620*/  USEL UR11, UR8, UR4, !UP2 ;  /* 0x00000004080b7287 */ /* 0x000fe4000d000000 */
[----:B------:R-:W-:Y:S02]  /*6630*/  UIADD3 UR6, UPT, UPT, -UR5, URZ, URZ ;  /* 0x000000ff05067290 */ /* 0x000fe4000fffe1ff */
[----:B------:R-:W-:Y:S02]  /*6640*/  UIADD3 UR10, UPT, UPT, -UR11, URZ, URZ ;  /* 0x000000ff0b0a7290 */ /* 0x000fe4000fffe1ff */
[----:B------:R-:W-:Y:S02]  /*6650*/  UIMAD UR6, UR42, UR6, UR37 ;  /* 0x000000062a0672a4 */ /* 0x000fe4000f8e0225 */
[----:B------:R-:W-:Y:S01]  /*6660*/  UIMAD UR10, UR39, UR10, UR8 ;  /* 0x0000000a270a72a4 */ /* 0x000fe2000f8e0208 */
[----:B------:R-:W-:Y:S01]  /*6670*/  @!UP0 UMOV UR4, UR7 ;  /* 0x0000000700048c82 */ /* 0x000fe20008000000 */
[----:B------:R-:W-:Y:S02]  /*6680*/  UIADD3 UR7, UPT, UPT, -UR8, URZ, URZ ;  /* 0x000000ff08077290 */ /* 0x000fe4000fffe1ff */
[----:B------:R-:W-:Y:S04]  /*6690*/  @!UP0 USHF.R.U32.HI UR4, URZ, UR41, UR4 ;  /* 0x00000029ff048299 */ /* 0x000fe80008011604 */
[----:B------:R-:W-:Y:S04]  /*66a0*/  @!UP0 USEL UR4, UR5, UR4, !UP2 ;  /* 0x0000000405048287 */ /* 0x000fe8000d000000 */
[----:B------:R-:W-:Y:S02]  /*66b0*/  @!UP0 UIMAD UR9, UR9, UR10, UR4 ;  /* 0x0000000a090982a4 */ /* 0x000fe4000f8e0204 */
[----:B------:R-:W-:Y:S02]  /*66c0*/  @!UP0 UIADD3 UR10, UPT, UPT, UR11, -UR4, URZ ;  /* 0x800000040b0a8290 */ /* 0x000fe4000fffe0ff */
[----:B------:R-:W-:Y:S02]  /*66d0*/  UIMAD UR4, UR50, UR7, UR36 ;  /* 0x00000007320472a4 */ /* 0x000fe4000f8e0224 */
[----:B------:R-:W-:Y:S03]  /*66e0*/  @!UP0 UIMAD UR8, UR10, UR39, UR5 ;  /* 0x000000270a0882a4 */ /* 0x000fe6000f8e0205 */
[----:B------:R-:W-:Y:S02]  /*66f0*/  @!UP0 UMOV UR5, UR9 ;  /* 0x0000000900058c82 */ /* 0x000fe40008000000 */
[----:B------:R-:W-:Y:S02]  /*6700*/  UIMAD UR37, UR5, UR42, UR6 ;  /* 0x0000002a052572a4 */ /* 0x000fe4000f8e0206 */
[----:B------:R-:W-:Y:S11]  /*6710*/  UIMAD UR36, UR8, UR50, UR4 ;  /* 0x00000032082472a4 */ /* 0x000ff6000f8e0204 */
[----:B------:R-:W-:Y:S01]  /*6720*/  @!UPT UIADD3 URZ, UPT, UPT, URZ, URZ, URZ ;  /* 0x000000fffffff290 */ /* 0x000fe2000fffe0ff */
.L_x_101:
[----:B------:R-:W-:Y:S01]  /*6730*/  UISETP.NE.AND UP0, UPT, UR38, 0x1, UPT ;  /* 0x000000012600788c */ /* 0x000fe2000bf05270 */
[----:B------:R-:W-:Y:S10]  /*6740*/  @P0 SHF.R.U32.HI R144, RZ, 0x10, R5 ;  /* 0x00000010ff900819 */ /* 0x000ff40000011605 */
[----:B------:R-:W1:Y:S01]  /*6750*/  @!UP0 LDCU.128 UR12, c[0x0][0xc10] ;  /* 0x00018200ff0c87ac */ /* 0x000e620008000c00 */
[----:B------:R-:W2:Y:S01]  /*6760*/  @!UP0 LDCU UR5, c[0x0][0xc0c] ;  /* 0x00018180ff0587ac */ /* 0x000ea20008000800 */
[----:B------:R-:W3:Y:S01]  /*6770*/  @!UP0 LDCU UR10, c[0x0][0xc20] ;  /* 0x00018400ff0a87ac */ /* 0x000ee20008000800 */
[----:B-1----:R-:W-:Y:S02]  /*6780*/  UIMAD.WIDE.U32 UR8, UR37, UR12, URZ ;  /* 0x0000000c250872a5 */ /* 0x002fe4000f8e00ff */
[----:B------:R-:W-:Y:S02]  /*6790*/  UIMAD.WIDE.U32 UR6, UR36, UR15, URZ ;  /* 0x0000000f240672a5 */ /* 0x000fe4000f8e00ff */
[----:B------:R-:W-:Y:S03]  /*67a0*/  @!UP0 UISETP.NE.AND UP1, UPT, UR14, 0x1, UPT ;  /* 0x000000010e00888c */ /* 0x000fe6000bf25270 */
[----:B------:R-:W-:Y:S01]  /*67b0*/  @!UP0 UMOV UR4, UR9 ;  /* 0x0000000900048c82 */ /* 0x000fe20008000000 */
[----:B--2---:R-:W-:Y:S02]  /*67c0*/  @!UP0 UISETP.NE.AND UP2, UPT, UR5, 0x1, UPT ;  /* 0x000000010500888c */ /* 0x004fe4000bf45270 */
[----:B------:R-:W-:Y:S01]  /*67d0*/  @!UP0 USHF.R.U32.HI UR4, URZ, UR13, UR4 ;  /* 0x0000000dff048299 */ /* 0x000fe20008011604 */
[----:B------:R-:W-:Y:S02]  /*67e0*/  @!UP0 UMOV UR6, UR7 ;  /* 0x0000000700068c82 */ /* 0x000fe40008000000 */
[----:B---3--:R-:W-:Y:S02]  /*67f0*/  @!UP0 USHF.R.U32.HI UR6, URZ, UR10, UR6 ;  /* 0x0000000aff068299 */ /* 0x008fe40008011606 */
[----:B------:R-:W-:Y:S02]  /*6800*/  @!UP0 USEL UR7, UR37, UR4, !UP2 ;  /* 0x0000000425078287 */ /* 0x000fe4000d000000 */
[----:B------:R-:W-:Y:S04]  /*6810*/  @!UP0 USEL UR6, UR36, UR6, !UP1 ;  /* 0x0000000624068287 */ /* 0x000fe8000c800000 */
[----:B------:R-:W-:Y:S02]  /*6820*/  @!UP0 UIADD3 UR4, UPT, UPT, -UR7, UR6, URZ ;  /* 0x0000000607048290 */ /* 0x000fe4000fffe1ff */
[----:B------:R-:W-:Y:S02]  /*6830*/  @!UP0 UIADD3 UR6, UPT, UPT, UR7, -UR6, URZ ;  /* 0x8000000607068290 */ /* 0x000fe4000fffe0ff */
[----:B------:R-:W-:Y:S02]  /*6840*/  @!UP0 UIMAD UR37, UR4, UR5, UR37 ;  /* 0x00000005042582a4 */ /* 0x000fe4000f8e0225 */
[----:B------:R-:W-:Y:S02]  /*6850*/  @!UP0 UIMAD UR36, UR6, UR14, UR36 ;  /* 0x0000000e062482a4 */ /* 0x000fe4000f8e0224 */
[----:B------:R-:W-:Y:S09]  /*6860*/  ULOP3.LUT UP0, URZ, UR55, 0x1b0, URZ, 0xc0, !UPT ;  /* 0x000001b037ff7892 */ /* 0x000ff2000f80c0ff */
[----:B------:R-:W-:Y:S05]  /*6870*/  BRA.U !UP0, `(.L_x_102) ;  /* 0x0000000108407547 */ /* 0x000fea000b800000 */
[----:B------:R-:W1:Y:S01]  /*6880*/  LDCU.64 UR8, c[0x4][0x80] ;  /* 0x01001000ff0877ac */ /* 0x000e620008000a00 */
[----:B------:R-:W-:Y:S01]  /*6890*/  MOV R15, 0x0 ;  /* 0x00000000000f7802 */ /* 0x000fe20000000f00 */
[----:B------:R-:W-:Y:S02]  /*68a0*/  HFMA2 R12, -RZ, RZ, 0, 5.9604644775390625e-08 ;  /* 0x00000001ff0c7431 */ /* 0x000fe400000001ff */
[----:B------:R-:W-:Y:S02]  /*68b0*/  IMAD.MOV.U32 R8, RZ, RZ, 0x70 ;  /* 0x00000070ff087424 */ /* 0x000fe400078e00ff */
[----:B------:R-:W-:Y:S01]  /*68c0*/  IMAD.MOV.U32 R13, RZ, RZ, RZ ;  /* 0x000000ffff0d7224 */ /* 0x000fe200078e00ff */
[----:B------:R-:W2:Y:S01]  /*68d0*/  LDCU.64 UR6, c[0x4][0x88] ;  /* 0x01001100ff0677ac */ /* 0x000ea20008000a00 */
[----:B------:R-:W3:Y:S01]  /*68e0*/  LDC.64 R14, c[0x4][R15] ;  /* 0x010000000f0e7b82 */ /* 0x000ee20000000a00 */
[----:B------:R-:W4:Y:S01]  /*68f0*/  LDCU.64 UR4, c[0x4][0x8] ;  /* 0x01000100ff0477ac */ /* 0x000f220008000a00 */
[----:B-1----:R-:W-:Y:S01]  /*6900*/  MOV R5, UR9 ;  /* 0x0000000900057c02 */ /* 0x002fe20008000f00 */
[----:B------:R-:W-:Y:S01]  /*6910*/  IMAD.U32 R4, RZ, RZ, UR8 ;  /* 0x00000008ff047e24 */ /* 0x000fe2000f8e00ff */
[----:B--2---:R-:W-:Y:S01]  /*6920*/  MOV R7, UR7 ;  /* 0x0000000700077c02 */ /* 0x004fe20008000f00 */
[----:B------:R-:W-:Y:S01]  /*6930*/  IMAD.U32 R6, RZ, RZ, UR6 ;  /* 0x00000006ff067e24 */ /* 0x000fe2000f8e00ff */
[----:B----4-:R-:W-:Y:S01]  /*6940*/  MOV R11, UR5 ;  /* 0x00000005000b7c02 */ /* 0x010fe20008000f00 */
[----:B------:R-:W-:Y:S02]  /*6950*/  IMAD.U32 R10, RZ, RZ, UR4 ;  /* 0x00000004ff0a7e24 */ /* 0x000fe4000f8e00ff */
[----:B------:R-:W-:Y:S07]  /*6960*/  LEPC R20, `(.L_x_102) ;  /* 0x000000001014794e */ /* 0x000fee0000000000 */
[----:B---3-5:R-:W-:Y:S05]  /*6970*/  CALL.ABS.NOINC R14 ;  /* 0x000000000e007343 */ /* 0x028fea0003c00000 */
.L_x_102:
[----:B------:R-:W-:Y:S01]  /*6980*/  LOP3.LUT P0, RZ, R147, 0x1b0, RZ, 0xc0, !PT ;  /* 0x000001b093ff7812 */ /* 0x000fe2000780c0ff */
[----:B------:R-:W-:Y:S11]  /*6990*/  BSSY.RECONVERGENT B6, `(.L_x_103) ;  /* 0x0000013000067945 */ /* 0x000ff60003800200 */
[----:B------:R-:W-:Y:S01]  /*69a0*/  @!UPT UIADD3 URZ, UPT, UPT, URZ, URZ, URZ ;  /* 0x000000fffffff290 */ /* 0x000fe2000fffe0ff */
[----:B------:R-:W-:Y:S05]  /*69b0*/  @!P0 BRA `(.L_x_104) ;  /* 0x0000000000408947 */ /* 0x000fea0003800000 */
        /* <DEDUP_REMOVED lines=16> */
.L_x_104:
[----:B------:R-:W-:Y:S05]  /*6ac0*/  BSYNC.RECONVERGENT B6 ;  /* 0x0000000000067941 */ /* 0x000fea0003800200 */
.L_x_103:
[----:B------:R-:W-:Y:S01]  /*6ad0*/  ISETP.NE.AND P6, PT, R143, RZ, PT ;  /* 0x000000ff8f00720c */ /* 0x000fe20003fc5270 */
[----:B------:R-:W-:Y:S01]  /*6ae0*/  UISETP.NE.U32.AND UP0, UPT, UR58, URZ, UPT ;  /* 0x000000ff3a00728c */ /* 0x000fe2000bf05070 */
[----:B------:R-:W-:Y:S02]  /*6af0*/  ISETP.NE.U32.AND P3, PT, RZ, UR56, PT ;  /* 0x00000038ff007c0c */ /* 0x000fe4000bf65070 */
[----:B------:R-:W-:Y:S01]  /*6b00*/  PLOP3.LUT P0, PT, PT, PT, PT, 0x8, 0x80 ;  /* 0x000000000080781c */ /* 0x000fe20003f0e170 */
[----:B------:R-:W-:Y:S01]  /*6b10*/  UISETP.NE.AND.EX UP0, UPT, UR59, URZ, UPT, UP0 ;  /* 0x000000ff3b00728c */ /* 0x000fe2000bf05300 */
[----:B------:R-:W-:Y:S07]  /*6b20*/  ISETP.NE.AND.EX P3, PT, RZ, UR57, PT, P3 ;  /* 0x00000039ff007c0c */ /* 0x000fee000bf65330 */
[----:B------:R-:W1:Y:S01]  /*6b30*/  @P6 LDC.64 R4, c[0x0][0x988] ;  /* 0x00026200ff046b82 */ /* 0x000e620000000a00 */
[----:B------:R-:W-:Y:S02]  /*6b40*/  @P6 PLOP3.LUT P0, PT, P3, PT, PT, 0x80, 0x8 ;  /* 0x000000000008681c */ /* 0x000fe40001f0f070 */
[----:B-1----:R-:W-:Y:S04]  /*6b50*/  @P6 ISETP.NE.U32.AND P1, PT, R4, RZ, PT ;  /* 0x000000ff0400620c */ /* 0x002fe80003f25070 */
[----:B------:R-:W-:Y:S01]  /*6b60*/  @P6 ISETP.NE.AND.EX P1, PT, R5, RZ, PT, P1 ;  /* 0x000000ff0500620c */ /* 0x000fe20003f25310 */
[----:B------:R-:W-:Y:S01]  /*6b70*/  @!UPT UIADD3 URZ, UPT, UPT, URZ, URZ, URZ ;  /* 0x000000fffffff290 */ /* 0x000fe2000fffe0ff */
[----:B------:R-:W-:Y:S11]  /*6b80*/  @!P3 BRA `(.L_x_105) ;  /* 0x000000000030b947 */ /* 0x000ff60003800000 */
[----:B------:R-:W-:Y:S01]  /*6b90*/  ISETP.NE.U32.AND P2, PT, RZ, UR52, PT ;  /* 0x00000034ff007c0c */ /* 0x000fe2000bf45070 */
[----:B------:R-:W1:Y:S01]  /*6ba0*/  LDCU.64 UR4, c[0x0][0x358] ;  /* 0x00006b00ff0477ac */ /* 0x000e620008000a00 */
[----:B------:R-:W-:Y:S02]  /*6bb0*/  IMAD.MOV.U32 R139, RZ, RZ, 0x1 ;  /* 0x00000001ff8b7424 */ /* 0x000fe400078e00ff */
[----:B------:R-:W-:Y:S11]  /*6bc0*/  ISETP.NE.AND.EX P2, PT, RZ, UR53, PT, P2 ;  /* 0x00000035ff007c0c */ /* 0x000ff6000bf45320 */
[----:B------:R-:W-:Y:S02]  /*6bd0*/  @!UPT UIADD3 URZ, UPT, UPT, URZ, URZ, URZ ;  /* 0x000000fffffff290 */ /* 0x000fe4000fffe0ff */
[----:B------:R-:W2:Y:S01]  /*6be0*/  @P2 LDC.64 R4, c[0x0][0x988] ;  /* 0x00026200ff042b82 */ /* 0x000ea20000000a00 */
[----:B------:R-:W-:Y:S04]  /*6bf0*/  @P2 IMAD R0, R16, UR56, RZ ;  /* 0x0000003810002c24 */ /* 0x000fe8000f8e02ff */
[----:B--2---:R-:W-:Y:S04]  /*6c00*/  @P2 IMAD.WIDE R4, R0, 0x4, R4 ;  /* 0x0000000400042825 */ /* 0x004fe800078e0204 */
[----:B------:R-:W-:Y:S01]  /*6c10*/  HFMA2 R0, -RZ, RZ, 0, 5.9604644775390625e-08 ;  /* 0x00000001ff007431 */ /* 0x000fe200000001ff */
[----:B-1---5:R1:W5:Y:S04]  /*6c20*/  @P2 LDG.E R71, desc[UR4][R4.64] ;  /* 0x0000000404472981 */ /* 0x022368000c1e1900 */
[----:B------:R-:W-:Y:S01]  /*6c30*/  @!P2 PRMT R139, R0, 0x7610, R139 ;  /* 0x00007610008ba816 */ /* 0x000fe2000000008b */
[----:B-1----:R-:W2:Y:S06]  /*6c40*/  @!P2 LDC R71, c[0x0][0x980] ;  /* 0x00026000ff47ab82 */ /* 0x002eac0000000800 */
.L_x_105:
[----:B------:R-:W-:Y:S05]  /*6c50*/  BRA.U !UP0, `(.L_x_106) ;  /* 0x00000001082c7547 */ /* 0x000fea000b800000 */
[----:B------:R-:W-:Y:S02]  /*6c60*/  R2UR UR5, R142 ;  /* 0x000000008e0572ca */ /* 0x000fe400000e0000 */
[----:B------:R-:W-:Y:S11]  /*6c70*/  R2UR UR4, R141 ;  /* 0x000000008d0472ca */ /* 0x000ff600000e0000 */
[----:B------:R-:W-:Y:S04]  /*6c80*/  ISETP.NE.U32.AND P2, PT, RZ, UR5, PT ;  /* 0x00000005ff007c0c */ /* 0x000fe8000bf45070 */
[----:B------:R-:W-:Y:S01]  /*6c90*/  ISETP.NE.AND.EX P2, PT, RZ, UR4, PT, P2 ;  /* 0x00000004ff007c0c */ /* 0x000fe2000bf45320 */
[----:B------:R-:W1:Y:S11]  /*6ca0*/  LDCU.64 UR4, c[0x0][0x358] ;  /* 0x00006b00ff0477ac */ /* 0x000e760008000a00 */
[----:B------:R-:W-:Y:S01]  /*6cb0*/  @!UPT UIADD3 URZ, UPT, UPT, URZ, URZ, URZ ;  /* 0x000000fffffff290 */ /* 0x000fe2000fffe0ff */
[----:B------:R-:W3:Y:S01]  /*6cc0*/  @P2 LDC.64 R4, c[0x0][0x9a8] ;  /* 0x00026a00ff042b82 */ /* 0x000ee20000000a00 */
[----:B------:R-:W-:Y:S04]  /*6cd0*/  @P2 IMAD R0, R16, UR58, RZ ;  /* 0x0000003a10002c24 */ /* 0x000fe8000f8e02ff */
[----:B---3--:R-:W-:Y:S05]  /*6ce0*/  @P2 IMAD.WIDE R4, R0, 0x4, R4 ;  /* 0x0000000400042825 */ /* 0x008fea00078e0204 */
[----:B-1---5:R1:W5:Y:S02]  /*6cf0*/  @P2 LDG.E R70, desc[UR4][R4.64] ;  /* 0x0000000404462981 */ /* 0x022364000c1e1900 */
[----:B-1----:R-:W3:Y:S02]  /*6d00*/  @!P2 LDC R70, c[0x0][0x9a0] ;  /* 0x00026800ff46ab82 */ /* 0x002ee40000000800 */
.L_x_106:
[----:B--2--5:R-:W-:Y:S01]  /*6d10*/  @P6 FSETP.NEU.AND P2, PT, R71, RZ, PT ;  /* 0x000000ff4700620b */ /* 0x024fe20003f4d000 */
[----:B------:R-:W-:Y:S01]  /*6d20*/  BSSY B1, `(.L_x_107) ;  /* 0x0000041000017945 */ /* 0x000fe20003800000 */
[----:B------:R-:W-:Y:S01]  /*6d30*/  @P6 SEL R3, RZ, 0xffffffff, P1 ;  /* 0xffffffffff036807 */ /* 0x000fe20000800000 */
[----:B------:R-:W-:Y:S01]  /*6d40*/  IMAD.IADD R2, R69, 0x1, R2 ;  /* 0x0000000145027824 */ /* 0x000fe200078e0202 */
[----:B------:R-:W-:Y:S02]  /*6d50*/  @P6 LOP3.LUT P1, RZ, R139, 0xff, RZ, 0xc0, !PT ;  /* 0x000000ff8bff6812 */ /* 0x000fe4000782c0ff */
[----:B------:R-:W-:Y:S02]  /*6d60*/  CS2R R18, SRZ ;  /* 0x0000000000127805 */ /* 0x000fe4000001ff00 */
[----:B------:R-:W-:Y:S02]  /*6d70*/  @P6 SEL R0, RZ, 0xffffffff, P2 ;  /* 0xffffffffff006807 */ /* 0x000fe40001000000 */
[----:B------:R-:W-:Y:S02]  /*6d80*/  CS2R R16, SRZ ;  /* 0x0000000000107805 */ /* 0x000fe4000001ff00 */
[----:B------:R-:W-:Y:S02]  /*6d90*/  LEA R22, R68, UR43, 0x3 ;  /* 0x0000002b44167c11 */ /* 0x000fe4000f8e18ff */
[----:B------:R-:W-:Y:S02]  /*6da0*/  CS2R R26, SRZ ;  /* 0x00000000001a7805 */ /* 0x000fe4000001ff00 */
[----:B------:R-:W-:Y:S02]  /*6db0*/  @P0 SEL R0, R3, R0, !P1 ;  /* 0x0000000003000207 */ /* 0x000fe40004800000 */
[----:B------:R-:W-:Y:S02]  /*6dc0*/  CS2R R24, SRZ ;  /* 0x0000000000187805 */ /* 0x000fe4000001ff00 */
[----:B------:R-:W-:Y:S02]  /*6dd0*/  PLOP3.LUT P5, PT, PT, PT, PT, 0x8, 0x80 ;  /* 0x000000000080781c */ /* 0x000fe40003fae170 */
[----:B------:R-:W-:Y:S02]  /*6de0*/  CS2R R30, SRZ ;  /* 0x00000000001e7805 */ /* 0x000fe4000001ff00 */
[----:B------:R-:W-:Y:S02]  /*6df0*/  @P6 LOP3.LUT R0, R0, 0x1, RZ, 0xc0, !PT ;  /* 0x0000000100006812 */ /* 0x000fe400078ec0ff */
[----:B------:R-:W-:Y:S02]  /*6e00*/  CS2R R28, SRZ ;  /* 0x00000000001c7805 */ /* 0x000fe4000001ff00 */
[----:B------:R-:W-:Y:S02]  /*6e10*/  CS2R R34, SRZ ;  /* 0x0000000000227805 */ /* 0x000fe4000001ff00 */
[----:B------:R-:W-:Y:S02]  /*6e20*/  CS2R R32, SRZ ;  /* 0x0000000000207805 */ /* 0x000fe4000001ff00 */
[----:B------:R-:W-:Y:S11]  /*6e30*/  ISETP.NE.U32.OR P1, PT, R0, 0x1, !P6 ;  /* 0x000000010000780c */ /* 0x000ff60007725470 */
[----:B------:R-:W-:Y:S02]  /*6e40*/  @!UPT UIADD3 URZ, UPT, UPT, URZ, URZ, URZ ;  /* 0x000000fffffff290 */ /* 0x000fe4000fffe0ff */
[----:B------:R-:W-:Y:S04]  /*6e50*/  @P1 SHF.L.U32 R0, R134, 0x1f, RZ ;  /* 0x0000001f86001819 */ /* 0x000fe800000006ff */
[----:B------:R1:W2:Y:S02]  /*6e60*/  @P1 SYNCS.PHASECHK.TRANS64.TRYWAIT P0, [UR43+0x220], R0 ;  /* 0x00022000ff0015a7 */ /* 0x0002a4000800112b */
[----:B-1----:R-:W-:Y:S04]  /*6e70*/  SHF.L.U32 R0, R136, 0x1f, RZ ;  /* 0x0000001f88007819 */ /* 0x002fe800000006ff */
[----:B------:R1:W4:Y:S01]  /*6e80*/  SYNCS.PHASECHK.TRANS64.TRYWAIT P4, [R22+URZ+0x250], R0 ;  /* 0x00025000160075a7 */ /* 0x00032200080811ff */
[----:B--2---:R-:W-:Y:S01]  /*6e90*/  @P1 PLOP3.LUT P5, PT, P0, PT, PT, 0x8, 0x80 ;  /* 0x000000000080181c */ /* 0x004fe200007ae170 */
[----:B------:R-:W-:Y:S01]  /*6ea0*/  @!UPT UIADD3 URZ, UPT, UPT, URZ, URZ, URZ ;  /* 0x000000fffffff290 */ /* 0x000fe2000fffe0ff */
[----:B-1----:R-:W-:Y:S11]  /*6eb0*/  @!P1 BRA `(.L_x_108) ;  /* 0x00000000009c9947 */ /* 0x002ff60003800000 */
[----:B------:R-:W-:Y:S01]  /*6ec0*/  ISETP.NE.U32.AND P0, PT, RZ, UR52, PT ;  /* 0x00000034ff007c0c */ /* 0x000fe2000bf05070 */
[----:B------:R-:W-:Y:S01]  /*6ed0*/  BSSY B0, `(.L_x_109) ;  /* 0x0000016000007945 */ /* 0x000fe20003800000 */
[----:B------:R-:W-:Y:S02]  /*6ee0*/  FSETP.NEU.AND P2, PT, R71, RZ, PT ;  /* 0x000000ff4700720b */ /* 0x000fe40003f4d000 */
[----:B------:R-:W-:Y:S02]  /*6ef0*/  CS2R R34, SRZ ;  /* 0x0000000000227805 */ /* 0x000fe4000001ff00 */
[----:B------:R-:W-:Y:S02]  /*6f00*/  ISETP.NE.AND.EX P0, PT, RZ, UR53, PT, P0 ;  /* 0x00000035ff007c0c */ /* 0x000fe4000bf05300 */
[----:B------:R-:W-:Y:S02]  /*6f10*/  CS2R R32, SRZ ;  /* 0x0000000000207805 */ /* 0x000fe4000001ff00 */
[----:B------:R-:W-:Y:S02]  /*6f20*/  LOP3.LUT P1, RZ, R139, 0xff, RZ, 0xc0, !PT ;  /* 0x000000ff8bff7812 */ /* 0x000fe4000782c0ff */
[----:B------:R-:W-:Y:S02]  /*6f30*/  CS2R R30, SRZ ;  /* 0x00000000001e7805 */ /* 0x000fe4000001ff00 */
[----:B------:R-:W-:Y:S02]  /*6f40*/  SEL R3, RZ, 0xffffffff, P2 ;  /* 0xffffffffff037807 */ /* 0x000fe40001000000 */
[----:B------:R-:W-:Y:S02]  /*6f50*/  CS2R R28, SRZ ;  /* 0x00000000001c7805 */ /* 0x000fe4000001ff00 */
[----:B------:R-:W-:Y:S02]  /*6f60*/  SEL R4, RZ, 0xffffffff, P0 ;  /* 0xffffffffff047807 */ /* 0x000fe40000000000 */
[----:B------:R-:W-:Y:S02]  /*6f70*/  CS2R R26, SRZ ;  /* 0x00000000001a7805 */ /* 0x000fe4000001ff00 */
[----:B------:R-:W-:Y:S02]  /*6f80*/  CS2R R24, SRZ ;  /* 0x0000000000187805 */ /* 0x000fe4000001ff00 */
[----:B------:R-:W-:Y:S02]  /*6f90*/  CS2R R18, SRZ ;  /* 0x0000000000127805 */ /* 0x000fe4000001ff00 */
[----:B------:R-:W-:Y:S02]  /*6fa0*/  @P3 SEL R3, R4, R3, !P1 ;  /* 0x0000000304033207 */ /* 0x000fe40004800000 */
[----:B------:R-:W-:Y:S02]  /*6fb0*/  CS2R R16, SRZ ;  /* 0x0000000000107805 */ /* 0x000fe4000001ff00 */
[----:B------:R-:W-:Y:S04]  /*6fc0*/  LOP3.LUT R3, R3, 0x1, RZ, 0xc0, !PT ;  /* 0x0000000103037812 */ /* 0x000fe800078ec0ff */
[----:B------:R-:W-:Y:S01]  /*6fd0*/  ISETP.NE.U32.AND P0, PT, R3, 0x1, PT ;  /* 0x000000010300780c */ /* 0x000fe20003f05070 */
[----:B------:R-:W-:Y:S01]  /*6fe0*/  @!UPT UIADD3 URZ, UPT, UPT, URZ, URZ, URZ ;  /* 0x000000fffffff290 */ /* 0x000fe2000fffe0ff */
[----:B------:R-:W-:Y:S11]  /*6ff0*/  @!P5 BRA `(.L_x_110) ;  /* 0x00000000000cd947 */ /* 0x000ff60003800000 */
[----:B------:R-:W-:Y:S04]  /*7000*/  SHF.L.U32 R4, R134, 0x1f, RZ ;  /* 0x0000001f86047819 */ /* 0x000fe800000006ff */
[----:B------:R-:W1:Y:S02]  /*7010*/  SYNCS.PHASECHK.TRANS64.TRYWAIT P1, [UR43+0x220], R4 ;  /* 0x00022004ff0075a7 */ /* 0x000e64000802112b */
[----:B-1----:R-:W-:Y:S05]  /*7020*/  @!P1 BRA `(.L_x_111) ;  /* 0x00000028002c9947 */ /* 0x002fea0003800000 */
.L_x_110:
[----:B------:R-:W-:Y:S05]  /*7030*/  BSYNC B0 ;  /* 0x0000000000007941 */ /* 0x000fea0003800000 */
.L_x_109:
[----:B------:R2:W1:Y:S01]  /*7040*/  @P0 LDS.128 R32, [R138+UR43+0x400] ;  /* 0x0004002b8a200984 */ /* 0x0004620008000c00 */
[----:B------:R-:W5:Y:S01]  /*7050*/  S2UR UR5, SR_CgaCtaId ;  /* 0x00000000000579c3 */ /* 0x000f620000008800 */
[----:B------:R-:W-:Y:S01]  /*7060*/  UIADD3 UR4, UPT, UPT, UR43, 0x228, URZ ;  /* 0x000002282b047890 */ /* 0x000fe2000fffe0ff */
[----:B------:R-:W-:Y:S01]  /*7070*/  LOP3.LUT R134, R134, 0x1, RZ, 0x3c, !PT ;  /* 0x0000000186867812 */ /* 0x000fe200078e3cff */
[----:B------:R2:W1:Y:S04]  /*7080*/  @P0 LDS.128 R28, [R137+0x10] ;  /* 0x00001000891c0984 */ /* 0x0004680000000c00 */
[----:B------:R2:W1:Y:S04]  /*7090*/  @P0 LDS.128 R24, [R146+0x20] ;  /* 0x0000200092180984 */ /* 0x0004680000000c00 */
[----:B------:R2:W1:Y:S01]  /*70a0*/  @P0 LDS.128 R16, [R145+0x30] ;  /* 0x0000300091100984 */ /* 0x0004620000000c00 */
[----:B------:R-:W-:Y:S01]  /*70b0*/  @!PT LDS RZ, [RZ] ;  /* 0x00000000fffff984 */ /* 0x000fe20000000800 */
[----:B------:R-:W-:Y:S01]  /*70c0*/  @!PT LDS RZ, [RZ] ;  /* 0x00000000fffff984 */ /* 0x000fe20000000800 */
[----:B------:R-:W-:Y:S01]  /*70d0*/  @!PT LDS RZ, [RZ] ;  /* 0x00000000fffff984 */ /* 0x000fe20000000800 */
[----:B------:R-:W-:Y:S01]  /*70e0*/  @!PT LDS RZ, [RZ] ;  /* 0x00000000fffff984 */ /* 0x000fe20000000800 */
[----:B------:R3:W-:Y:S06]  /*70f0*/  MEMBAR.ALL.CTA ;  /* 0x0000000000007992 */ /* 0x0007ec0000008000 */
[----:B---3--:R-:W3:Y:S01]  /*7100*/  FENCE.VIEW.ASYNC.S ;  /* 0x00000000000073c6 */ /* 0x008ee20000000000 */
[----:B-----5:R-:W-:Y:S09]  /*7110*/  UPRMT UR4, UR5, 0x654, UR4 ;  /* 0x0000065405047896 */ /* 0x020ff20008000004 */
[----:B---3--:R-:W-:Y:S03]  /*7120*/  SYNCS.ARRIVE.TRANS64.RED.A1T0 RZ, [UR4], RZ ;  /* 0x000000ffffff79a7 */ /* 0x008fe60008100404 */
.L_x_108:
[----:B------:R-:W-:Y:S05]  /*7130*/  BSYNC B1 ;  /* 0x0000000000017941 */ /* 0x000fea0003800000 */
.L_x_107:
[----:B-1----:R-:W-:Y:S04]  /*7140*/  SHF.R.U32.HI R3, RZ, 0x15, R2 ;  /* 0x00000015ff037819 */ /* 0x002fe80000011602 */
[----:B------:R-:W-:Y:S01]  /*7150*/  LOP3.LUT P0, RZ, R3, 0x3, R140, 0x48, !PT ;  /* 0x0000000303ff7812 */ /* 0x000fe2000780488c */
[----:B------:R-:W-:Y:S01]  /*7160*/  @!UPT UIADD3 URZ, UPT, UPT, URZ, URZ, URZ ;  /* 0x000000fffffff290 */ /* 0x000fe2000fffe0ff */
[----:B----4-:R-:W-:Y:S11]  /*7170*/  @P4 BRA `(.L_x_112) ;  /* 0x0000000000084947 */ /* 0x010ff60003800000 */
[----:B------:R-:W1:Y:S02]  /*7180*/  SYNCS.PHASECHK.TRANS64.TRYWAIT P1, [R22+URZ+0x250], R0 ;  /* 0x00025000160075a7 */ /* 0x000e6400080211ff */
[----:B-1----:R-:W-:Y:S05]  /*7190*/  @!P1 BRA `(.L_x_113) ;  /* 0x0000002400e89947 */ /* 0x002fea0003800000 */
.L_x_112:
[----:B------:R-:W-:Y:S05]  /*71a0*/  @!P0 BRA `(.L_x_114) ;  /* 0x0000000000408947 */ /* 0x000fea0003800000 */
[----:B------:R-:W4:Y:S01]  /*71b0*/  LDCU.64 UR8, c[0x4][0x70] ;  /* 0x01000e00ff0877ac */ /* 0x000f220008000a00 */
[----:B------:R-:W-:Y:S01]  /*71c0*/  MOV R15, 0x0 ;  /* 0x00000000000f7802 */ /* 0x000fe20000000f00 */
[----:B------:R-:W-:Y:S02]  /*71d0*/  HFMA2 R12, -RZ, RZ, 0, 5.9604644775390625e-08 ;  /* 0x00000001ff0c7431 */ /* 0x000fe400000001ff */
[----:B------:R-:W-:Y:S02]  /*71e0*/  IMAD.MOV.U32 R8, RZ, RZ, 0x192 ;  /* 0x00000192ff087424 */ /* 0x000fe400078e00ff */
[----:B------:R-:W-:Y:S01]  /*71f0*/  IMAD.MOV.U32 R13, RZ, RZ, RZ ;  /* 0x000000ffff0d7224 */ /* 0x000fe200078e00ff */
[----:B------:R-:W5:Y:S01]  /*7200*/  LDCU.64 UR6, c[0x4][0x78] ;  /* 0x01000f00ff0677ac */ /* 0x000f620008000a00 */
[----:B------:R-:W1:Y:S01]  /*7210*/  LDC.64 R14, c[0x4][R15] ;  /* 0x010000000f0e7b82 */ /* 0x000e620000000a00 */
[----:B------:R-:W2:Y:S01]  /*7220*/  LDCU.64 UR4, c[0x4][0x10] ;  /* 0x01000200ff0477ac */ /* 0x000ea20008000a00 */
[----:B----4-:R-:W-:Y:S01]  /*7230*/  MOV R5, UR9 ;  /* 0x0000000900057c02 */ /* 0x010fe20008000f00 */
[----:B------:R-:W-:Y:S01]  /*7240*/  IMAD.U32 R4, RZ, RZ, UR8 ;  /* 0x00000008ff047e24 */ /* 0x000fe2000f8e00ff */
[----:B-----5:R-:W-:Y:S01]  /*7250*/  MOV R7, UR7 ;  /* 0x0000000700077c02 */ /* 0x020fe20008000f00 */
[----:B------:R-:W-:Y:S01]  /*7260*/  IMAD.U32 R6, RZ, RZ, UR6 ;  /* 0x00000006ff067e24 */ /* 0x000fe2000f8e00ff */
[----:B--2---:R-:W-:Y:S01]  /*7270*/  MOV R11, UR5 ;  /* 0x00000005000b7c02 */ /* 0x004fe20008000f00 */
[----:B------:R-:W-:Y:S02]  /*7280*/  IMAD.U32 R10, RZ, RZ, UR4 ;  /* 0x00000004ff0a7e24 */ /* 0x000fe4000f8e00ff */
[----:B------:R-:W-:Y:S07]  /*7290*/  LEPC R20, `(.L_x_114) ;  /* 0x000000001014794e */ /* 0x000fee0000000000 */
[----:B-1-3--:R-:W-:Y:S05]  /*72a0*/  CALL.ABS.NOINC R14 ;  /* 0x000000000e007343 */ /* 0x00afea0003c00000 */
.L_x_114:
[----:B------:R-:W-:Y:S01]  /*72b0*/  LOP3.LUT P0, RZ, R133, 0x60, RZ, 0xc0, !PT ;  /* 0x0000006085ff7812 */ /* 0x000fe2000780c0ff */
[----:B------:R-:W-:Y:S05]  /*72c0*/  WARPSYNC.ALL ;  /* 0x0000000000007948 */ /* 0x000fea0003800000 */
[----:B------:R-:W-:Y:S01]  /*72d0*/  R2UR UR4, R2 ;  /* 0x00000000020472ca */ /* 0x000fe200000e0000 */
[----:B------:R-:W4:Y:S01]  /*72e0*/  S2UR UR6, SR_CgaCtaId ;  /* 0x00000000000679c3 */ /* 0x000f220000008800 */
[----:B------:R-:W-:Y:S01]  /*72f0*/  F2FP.F16.E4M3.UNPACK_B R2, R32 ;  /* 0x00000020ff02723e */ /* 0x000fe200020006ff */
[----:B------:R-:W-:Y:S01]  /*7300*/  BSSY.RECONVERGENT B0, `(.L_x_115) ;  /* 0x0000135000007945 */ /* 0x000fe20003800200 */
[-C--:B------:R-:W-:Y:S02]  /*7310*/  F2FP.F16.E4M3.UNPACK_B R21, R33.reuse ;  /* 0x00000021ff15723e */ /* 0x080fe400020006ff */
[----:B------:R-:W-:Y:S01]  /*7320*/  F2FP.F16.E4M3.UNPACK_B R12, R28 ;  /* 0x0000001cff0c723e */ /* 0x000fe200020006ff */
[----:B-1----:R-:W-:Y:S01]  /*7330*/  HADD2.F32 R0, -RZ, R2.H0_H0 ;  /* 0x20000002ff007230 */ /* 0x002fe20000004100 */
[----:B------:R-:W-:Y:S01]  /*7340*/  F2FP.F16.E4M3.UNPACK_B R32, R32.H1 ;  /* 0x00000020ff20723e */ /* 0x000fe200030006ff */
[--C-:B------:R-:W-:Y:S01]  /*7350*/  HADD2.F32 R73, -RZ, R21.reuse.H0_H0 ;  /* 0x20000015ff497230 */ /* 0x100fe20000004100 */
[----:B------:R-:W-:Y:S01]  /*7360*/  F2FP.F16.E4M3.UNPACK_B R33, R33.H1 ;  /* 0x00000021ff21723e */ /* 0x000fe200030006ff */
[----:B------:R-:W-:Y:S01]  /*7370*/  HADD2.F32 R74, -RZ, R21.H1_H1 ;  /* 0x30000015ff4a7230 */ /* 0x000fe20000004100 */
[-C--:B------:R-:W-:Y:S01]  /*7380*/  F2FP.F16.E4M3.UNPACK_B R20, R34.reuse ;  /* 0x00000022ff14723e */ /* 0x080fe200020006ff */
[--C-:B------:R-:W-:Y:S01]  /*7390*/  HADD2.F32 R3, -RZ, R32.reuse.H0_H0 ;  /* 0x20000020ff037230 */ /* 0x100fe20000004100 */
[----:B------:R-:W-:Y:S01]  /*73a0*/  F2FP.F16.E4M3.UNPACK_B R15, R34.H1 ;  /* 0x00000022ff0f723e */ /* 0x000fe200030006ff */
[----:B------:R-:W-:Y:S01]  /*73b0*/  HADD2.F32 R72, -RZ, R32.H1_H1 ;  /* 0x30000020ff487230 */ /* 0x000fe20000004100 */
[-C--:B------:R-:W-:Y:S01]  /*73c0*/  F2FP.F16.E4M3.UNPACK_B R14, R35.reuse ;  /* 0x00000023ff0e723e */ /* 0x080fe200020006ff */
[--C-:B------:R-:W-:Y:S01]  /*73d0*/  HADD2.F32 R75, -RZ, R33.reuse.H0_H0 ;  /* 0x20000021ff4b7230 */ /* 0x100fe20000004100 */
[----:B------:R-:W-:Y:S01]  /*73e0*/  F2FP.F16.E4M3.UNPACK_B R13, R35.H1 ;  /* 0x00000023ff0d723e */ /* 0x000fe200030006ff */
[----:B------:R-:W-:Y:S01]  /*73f0*/  HADD2.F32 R76, -RZ, R33.H1_H1 ;  /* 0x30000021ff4c7230 */ /* 0x000fe20000004100 */
[----:B------:R-:W-:Y:S01]  /*7400*/  F2FP.F16.E4M3.UNPACK_B R28, R28.H1 ;  /* 0x0000001cff1c723e */ /* 0x000fe200030006ff */
[--C-:B------:R-:W-:Y:S01]  /*7410*/  HADD2.F32 R77, -RZ, R20.reuse.H0_H0 ;  /* 0x20000014ff4d7230 */ /* 0x100fe20000004100 */
[-C--:B------:R-:W-:Y:S01]  /*7420*/  F2FP.F16.E4M3.UNPACK_B R11, R29.reuse ;  /* 0x0000001dff0b723e */ /* 0x080fe200020006ff */
        /* <DEDUP_REMOVED lines=15> */
[----:B------:R-:W-:Y:S01]  /*7520*/  R2UR UR5, R22 ;  /* 0x00000000160572ca */ /* 0x000fe200000e0000 */
        /* <DEDUP_REMOVED lines=29> */
[----:B------:R-:W-:Y:S01]  /*7700*/  IADD3 R68, PT, PT, R68, 0x1, RZ ;  /* 0x0000000144447810 */ /* 0x000fe20007ffe0ff */
[--C-:B------:R-:W-:Y:S02]  /*7710*/  HADD2.F32 R101, -RZ, R5.reuse.H0_H0 ;  /* 0x20000005ff657230 */ /* 0x100fe40000004100 */
[----:B------:R-:W-:Y:S02]  /*7720*/  HADD2.F32 R102, -RZ, R5.H1_H1 ;  /* 0x30000005ff667230 */ /* 0x000fe40000004100 */
[--C-:B------:R-:W-:Y:S02]  /*7730*/  HADD2.F32 R103, -RZ, R4.reuse.H0_H0 ;  /* 0x20000004ff677230 */ /* 0x100fe40000004100 */
[----:B------:R-:W-:Y:S02]  /*7740*/  HADD2.F32 R104, -RZ, R4.H1_H1 ;  /* 0x30000004ff687230 */ /* 0x000fe40000004100 */
[----:B------:R-:W3:Y:S01]  /*7750*/  LDTM.x64 R4, tmem[UR4] ;  /* 0x00000004000479ee */ /* 0x000ee20008340000 */
[----:B------:R-:W-:Y:S01]  /*7760*/  NOP ;  /* 0x0000000000007918 */ /* 0x000fe20000000000 */
[----:B------:R-:W-:Y:S01]  /*7770*/  UIADD3 UR4, UPT, UPT, UR5, 0x260, URZ ;  /* 0x0000026005047890 */ /* 0x000fe2000fffe0ff */
[----:B------:R-:W-:Y:S02]  /*7780*/  HADD2.F32 R2, -RZ, R2.H1_H1 ;  /* 0x30000002ff027230 */ /* 0x000fe40000004100 */
[--C-:B------:R-:W-:Y:S02]  /*7790*/  HADD2.F32 R105, -RZ, R106.reuse.H0_H0 ;  /* 0x2000006aff697230 */ /* 0x100fe40000004100 */
        /* <DEDUP_REMOVED lines=8> */
[----:B------:R-:W-:Y:S01]  /*7820*/  HADD2.F32 R122, -RZ, R122.H1_H1 ;  /* 0x3000007aff7a7230 */ /* 0x000fe20000004100 */
[----:B----4-:R-:W-:Y:S01]  /*7830*/  UPRMT UR4, UR6, 0x654, UR4 ;  /* 0x0000065406047896 */ /* 0x010fe20008000004 */
[C---:B---3--:R-:W-:Y:S01]  /*7840*/  FMUL R4, R70.reuse, R4 ;  /* 0x0000000446047220 */ /* 0x048fe20000400000 */
[C---:B------:R-:W-:Y:S01]  /*7850*/  FMUL R5, R70.reuse, R5 ;  /* 0x0000000546057220 */ /* 0x040fe20000400000 */
[C---:B------:R-:W-:Y:S01]  /*7860*/  FMUL R8, R70.reuse, R8 ;  /* 0x0000000846087220 */ /* 0x040fe20000400000 */
[C---:B------:R-:W-:Y:S01]  /*7870*/  FMUL R9, R70.reuse, R9 ;  /* 0x0000000946097220 */ /* 0x040fe20000400000 */
[C---:B------:R-:W-:Y:S01]  /*7880*/  FFMA R4, R71.reuse, R0, R4 ;  /* 0x0000000047047223 */ /* 0x040fe20000000004 */
[C---:B------:R-:W-:Y:S01]  /*7890*/  FFMA R5, R71.reuse, R2, R5 ;  /* 0x0000000247057223 */ /* 0x040fe20000000005 */
[C---:B------:R-:W-:Y:S01]  /*78a0*/  FMUL R12, R70.reuse, R12 ;  /* 0x0000000c460c7220 */ /* 0x040fe20000400000 */
[C---:B------:R-:W-:Y:S01]  /*78b0*/  FMUL R13, R70.reuse, R13 ;  /* 0x0000000d460d7220 */ /* 0x040fe20000400000 */
[----:B------:R-:W-:Y:S01]  /*78c0*/  SYNCS.ARRIVE.TRANS64.RED.A1T0 RZ, [UR4], RZ ;  /* 0x000000ffffff79a7 */ /* 0x000fe20008100404 */
[C---:B------:R-:W-:Y:S01]  /*78d0*/  FMUL R16, R70.reuse, R16 ;  /* 0x0000001046107220 */ /* 0x040fe20000400000 */
[C---:B------:R-:W-:Y:S01]  /*78e0*/  FMUL R17, R70.reuse, R17 ;  /* 0x0000001146117220 */ /* 0x040fe20000400000 */
[C---:B------:R-:W-:Y:S01]  /*78f0*/  FMUL R0, R70.reuse, R20 ;  /* 0x0000001446007220 */ /* 0x040fe20000400000 */
[C---:B------:R-:W-:Y:S01]  /*7900*/  FMUL R2, R70.reuse, R21 ;  /* 0x0000001546027220 */ /* 0x040fe20000400000 */
[C---:B------:R-:W-:Y:S01]  /*7910*/  FMUL R21, R70.reuse, R28 ;  /* 0x0000001c46157220 */ /* 0x040fe20000400000 */
[--C-:B------:R-:W-:Y:S02]  /*7920*/  HADD2.F32 R125, -RZ, R126.reuse.H0_H0 ;  /* 0x2000007eff7d7230 */ /* 0x100fe40000004100 */
[C---:B------:R-:W-:Y:S01]  /*7930*/  FMUL R6, R70.reuse, R6 ;  /* 0x0000000646067220 */ /* 0x040fe20000400000 */
[----:B------:R-:W-:Y:S02]  /*7940*/  HADD2.F32 R126, -RZ, R126.H1_H1 ;  /* 0x3000007eff7e7230 */ /* 0x000fe40000004100 */
[C---:B------:R-:W-:Y:S01]  /*7950*/  FMUL R7, R70.reuse, R7 ;  /* 0x0000000746077220 */ /* 0x040fe20000400000 */
[C---:B------:R-:W-:Y:S01]  /*7960*/  FMUL R10, R70.reuse, R10 ;  /* 0x0000000a460a7220 */ /* 0x040fe20000400000 */
[C---:B------:R-:W-:Y:S01]  /*7970*/  FFMA R6, R71.reuse, R3, R6 ;  /* 0x0000000347067223 */ /* 0x040fe20000000006 */
[C---:B------:R-:W-:Y:S01]  /*7980*/  FMUL R11, R70.reuse, R11 ;  /* 0x0000000b460b7220 */ /* 0x040fe20000400000 */
[C---:B------:R-:W-:Y:S01]  /*7990*/  FFMA R7, R71.reuse, R72, R7 ;  /* 0x0000004847077223 */ /* 0x040fe20000000007 */
[C---:B------:R-:W-:Y:S01]  /*79a0*/  FFMA R8, R71.reuse, R73, R8 ;  /* 0x0000004947087223 */ /* 0x040fe20000000008 */
[C---:B------:R-:W-:Y:S01]  /*79b0*/  FFMA R9, R71.reuse, R74, R9 ;  /* 0x0000004a47097223 */ /* 0x040fe20000000009 */
[C---:B------:R-:W-:Y:S01]  /*79c0*/  FFMA R10, R71.reuse, R75, R10 ;  /* 0x0000004b470a7223 */ /* 0x040fe2000000000a */
[C---:B------:R-:W-:Y:S01]  /*79d0*/  FFMA R11, R71.reuse, R76, R11 ;  /* 0x0000004c470b7223 */ /* 0x040fe2000000000b */
[C---:B------:R-:W-:Y:S01]  /*79e0*/  FFMA R12, R71.reuse, R77, R12 ;  /* 0x0000004d470c7223 */ /* 0x040fe2000000000c */
[----:B------:R-:W-:Y:S01]  /*79f0*/  FFMA R13, R71, R78, R13 ;  /* 0x0000004e470d7223 */ /* 0x000fe2000000000d */
[----:B------:R-:W-:Y:S01]  /*7a00*/  F2FP.SATFINITE.E4M3.F32.PACK_AB_MERGE_C R76, R7, R6, RZ ;  /* 0x00000006074c723e */ /* 0x000fe200048070ff */
[--C-:B------:R-:W-:Y:S02]  /*7a10*/  HADD2.F32 R74, -RZ, R129.reuse.H0_H0 ;  /* 0x20000081ff4a7230 */ /* 0x100fe40000004100 */
[C---:B------:R-:W-:Y:S01]  /*7a20*/  FMUL R7, R70.reuse, R24 ;  /* 0x0000001846077220 */ /* 0x040fe20000400000 */
[----:B------:R-:W-:Y:S01]  /*7a30*/  HADD2.F32 R75, -RZ, R129.H1_H1 ;  /* 0x30000081ff4b7230 */ /* 0x000fe20000004100 */
[----:B------:R-:W-:Y:S01]  /*7a40*/  F2FP.SATFINITE.E4M3.F32.PACK_AB_MERGE_C R129, R11, R10, RZ ;  /* 0x0000000a0b81723e */ /* 0x000fe200048070ff */
        /* <DEDUP_REMOVED lines=17> */
[C---:B------:R-:W-:Y:S01]  /*7b60*/  FMUL R3, R70.reuse, R22 ;  /* 0x0000001646037220 */ /* 0x040fe20000400000 */
[----:B------:R-:W-:Y:S01]  /*7b70*/  F2FP.SATFINITE.E4M3.F32.PACK_AB_MERGE_C R18, R19, R18, RZ ;  /* 0x000000121312723e */ /* 0x000fe200048070ff */
[C---:B------:R-:W-:Y:S01]  /*7b80*/  FMUL R22, R70.reuse, R29 ;  /* 0x0000001d46167220 */ /* 0x040fe20000400000 */
[C---:B------:R-:W-:Y:S01]  /*7b90*/  FMUL R29, R70.reuse, R36 ;  /* 0x00000024461d7220 */ /* 0x040fe20000400000 */
[C---:B------:R-:W-:Y:S01]  /*7ba0*/  FFMA R3, R71.reuse, R87, R3 ;  /* 0x0000005747037223 */ /* 0x040fe20000000003 */
[C---:B------:R-:W-:Y:S01]  /*7bb0*/  FMUL R6, R70.reuse, R23 ;  /* 0x0000001746067220 */ /* 0x040fe20000400000 */
[C---:B------:R-:W-:Y:S01]  /*7bc0*/  FMUL R11, R70.reuse, R26 ;  /* 0x0000001a460b7220 */ /* 0x040fe20000400000 */
[C---:B------:R-:W-:Y:S01]  /*7bd0*/  FMUL R26, R70.reuse, R33 ;  /* 0x00000021461a7220 */ /* 0x040fe20000400000 */
[C---:B------:R-:W-:Y:S01]  /*7be0*/  FMUL R33, R70.reuse, R40 ;  /* 0x0000002846217220 */ /* 0x040fe20000400000 */
[C---:B------:R-:W-:Y:S01]  /*7bf0*/  FFMA R6, R71.reuse, R88, R6 ;  /* 0x0000005847067223 */ /* 0x040fe20000000006 */
[C---:B------:R-:W-:Y:S01]  /*7c00*/  FFMA R7, R71.reuse, R89, R7 ;  /* 0x0000005947077223 */ /* 0x040fe20000000007 */
[C---:B------:R-:W-:Y:S01]  /*7c10*/  FFMA R10, R71.reuse, R90, R10 ;  /* 0x0000005a470a7223 */ /* 0x040fe2000000000a */
[C---:B------:R-:W-:Y:S01]  /*7c20*/  FFMA R11, R71.reuse, R91, R11 ;  /* 0x0000005b470b7223 */ /* 0x040fe2000000000b */
[----:B------:R-:W-:Y:S01]  /*7c30*/  FMUL R20, R70, R27 ;  /* 0x0000001b46147220 */ /* 0x000fe20000400000 */
[----:B------:R-:W-:Y:S01]  /*7c40*/  F2FP.SATFINITE.E4M3.F32.PACK_AB_MERGE_C R3, R6, R3, RZ ;  /* 0x000000030603723e */ /* 0x000fe200048070ff */
[C---:B------:R-:W-:Y:S01]  /*7c50*/  FMUL R23, R70.reuse, R30 ;  /* 0x0000001e46177220 */ /* 0x040fe20000400000 */
[C---:B------:R-:W-:Y:S01]  /*7c60*/  FMUL R30, R70.reuse, R37 ;  /* 0x00000025461e7220 */ /* 0x040fe20000400000 */
[C---:B------:R-:W-:Y:S01]  /*7c70*/  FFMA R20, R71.reuse, R92, R20 ;  /* 0x0000005c47147223 */ /* 0x040fe20000000014 */
[C---:B------:R-:W-:Y:S01]  /*7c80*/  FFMA R21, R71.reuse, R93, R21 ;  /* 0x0000005d47157223 */ /* 0x040fe20000000015 */
[C---:B------:R-:W-:Y:S01]  /*7c90*/  FFMA R22, R71.reuse, R94, R22 ;  /* 0x0000005e47167223 */ /* 0x040fe20000000016 */
[C---:B------:R-:W-:Y:S01]  /*7ca0*/  FFMA R23, R71.reuse, R95, R23 ;  /* 0x0000005f47177223 */ /* 0x040fe20000000017 */
[C---:B------:R-:W-:Y:S01]  /*7cb0*/  FMUL R37, R70.reuse, R44 ;  /* 0x0000002c46257220 */ /* 0x040fe20000400000 */
        /* <DEDUP_REMOVED lines=11> */
[----:B------:R-:W-:Y:S01]  /*7d70*/  FMUL R38, R70, R45 ;  /* 0x0000002d46267220 */ /* 0x000fe20000400000 */
[C---:B------:R-:W-:Y:S01]  /*7d80*/  FFMA R28, R71.reuse, R100, R28 ;  /* 0x00000064471c7223 */ /* 0x040fe2000000001c */
[----:B------:R-:W-:Y:S01]  /*7d90*/  F2FP.SATFINITE.E4M3.F32.PACK_AB_MERGE_C R6, R22, R21, R6 ;  /* 0x000000151606723e */ /* 0x000fe20004807006 */
[C---:B------:R-:W-:Y:S01]  /*7da0*/  FFMA R29, R71.reuse, R101, R29 ;  /* 0x00000065471d7223 */ /* 0x040fe2000000001d */
[C---:B------:R-:W-:Y:S01]  /*7db0*/  FFMA R30, R71.reuse, R102, R30 ;  /* 0x00000066471e7223 */ /* 0x040fe2000000001e */
[----:B------:R-:W-:Y:S01]  /*7dc0*/  FFMA R31, R71, R103, R31 ;  /* 0x00000067471f7223 */ /* 0x000fe2000000001f */
[C---:B------:R-:W-:Y:S01]  /*7dd0*/  FMUL R45, R70.reuse, R52 ;  /* 0x00000034462d7220 */ /* 0x040fe20000400000 */
[C---:B------:R-:W-:Y:S01]  /*7de0*/  FMUL R52, R70.reuse, R59 ;  /* 0x0000003b46347220 */ /* 0x040fe20000400000 */
[C---:B------:R-:W-:Y:S01]  /*7df0*/  FMUL R59, R70.reuse, R66 ;  /* 0x00000042463b7220 */ /* 0x040fe20000400000 */
[----:B------:R-:W-:Y:S01]  /*7e00*/  F2FP.SATFINITE.E4M3.F32.PACK_AB_MERGE_C R66, R13, R12, R14 ;  /* 0x0000000c0d42723e */ /* 0x000fe2000480700e */
[C---:B------:R-:W-:Y:S01]  /*7e10*/  FMUL R32, R70.reuse, R39 ;  /* 0x0000002746207220 */ /* 0x040fe20000400000 */
[--C-:B------:R-:W-:Y:S02]  /*7e20*/  HADD2.F32 R107, -RZ, R108.reuse.H0_H0 ;  /* 0x2000006cff6b7230 */ /* 0x100fe40000004100 */
[C---:B------:R-:W-:Y:S01]  /*7e30*/  FMUL R35, R70.reuse, R42 ;  /* 0x0000002a46237220 */ /* 0x040fe20000400000 */
[----:B------:R-:W-:Y:S02]  /*7e40*/  HADD2.F32 R108, -RZ, R108.H1_H1 ;  /* 0x3000006cff6c7230 */ /* 0x000fe40000004100 */
[C---:B------:R-:W-:Y:S01]  /*7e50*/  FFMA R32, R71.reuse, R104, R32 ;  /* 0x0000006847207223 */ /* 0x040fe20000000020 */
[----:B------:R-:W-:Y:S01]  /*7e60*/  FMUL R36, R70, R43 ;  /* 0x0000002b46247220 */ /* 0x000fe20000400000 */
[C---:B------:R-:W-:Y:S01]  /*7e70*/  FFMA R33, R71.reuse, R105, R33 ;  /* 0x0000006947217223 */ /* 0x040fe20000000021 */
[C---:B------:R-:W-:Y:S01]  /*7e80*/  FFMA R34, R71.reuse, R106, R34 ;  /* 0x0000006a47227223 */ /* 0x040fe20000000022 */
[--C-:B------:R-:W-:Y:S01]  /*7e90*/  HADD2.F32 R111, -RZ, R112.reuse.H0_H0 ;  /* 0x20000070ff6f7230 */ /* 0x100fe20000004100 */
[----:B------:R-:W-:Y:S01]  /*7ea0*/  F2FP.SATFINITE.E4M3.F32.PACK_AB_MERGE_C R32, R32, R31, RZ ;  /* 0x0000001f2020723e */ /* 0x000fe200048070ff */
[C---:B------:R-:W-:Y:S01]  /*7eb0*/  FFMA R35, R71.reuse, R107, R35 ;  /* 0x0000006b47237223 */ /* 0x040fe20000000023 */
[----:B------:R-:W-:Y:S02]  /*7ec0*/  HADD2.F32 R112, -RZ, R112.H1_H1 ;  /* 0x30000070ff707230 */ /* 0x000fe40000004100 */
[----:B------:R-:W-:Y:S01]  /*7ed0*/  FMUL R39, R70, R46 ;  /* 0x0000002e46277220 */ /* 0x000fe20000400000 */
[----:B------:R-:W-:Y:S01]  /*7ee0*/  F2FP.SATFINITE.E4M3.F32.PACK_AB_MERGE_C R32, R30, R29, R32 ;  /* 0x0000001d1e20723e */ /* 0x000fe20004807020 */
[C---:B------:R-:W-:Y:S01]  /*7ef0*/  FFMA R36, R71.reuse, R108, R36 ;  /* 0x0000006c47247223 */ /* 0x040fe20000000024 */
[C---:B------:R-:W-:Y:S01]  /*7f00*/  FMUL R40, R70.reuse, R47 ;  /* 0x0000002f46287220 */ /* 0x040fe20000400000 */
[C---:B------:R-:W-:Y:S01]  /*7f10*/  FFMA R37, R71.reuse, R109, R37 ;  /* 0x0000006d47257223 */ /* 0x040fe20000000025 */
[C---:B------:R-:W-:Y:S01]  /*7f20*/  FFMA R38, R71.reuse, R110, R38 ;  /* 0x0000006e47267223 */ /* 0x040fe20000000026 */
[C---:B------:R-:W-:Y:S01]  /*7f30*/  FMUL R42, R70.reuse, R49 ;  /* 0x00000031462a7220 */ /* 0x040fe20000400000 */
[--C-:B------:R-:W-:Y:S02]  /*7f40*/  HADD2.F32 R115, -RZ, R116.reuse.H0_H0 ;  /* 0x20000074ff737230 */ /* 0x100fe40000004100 */
[C---:B------:R-:W-:Y:S01]  /*7f50*/  FFMA R39, R71.reuse, R111, R39 ;  /* 0x0000006f47277223 */ /* 0x040fe20000000027 */
[----:B------:R-:W-:Y:S02]  /*7f60*/  HADD2.F32 R116, -RZ, R116.H1_H1 ;  /* 0x30000074ff747230 */ /* 0x000fe40000004100 */
[C---:B------:R-:W-:Y:S01]  /*7f70*/  FMUL R43, R70.reuse, R50 ;  /* 0x00000032462b7220 */ /* 0x040fe20000400000 */
[C---:B------:R-:W-:Y:S01]  /*7f80*/  FFMA R40, R71.reuse, R112, R40 ;  /* 0x0000007047287223 */ /* 0x040fe20000000028 */
[C---:B------:R-:W-:Y:S01]  /*7f90*/  FMUL R44, R70.reuse, R51 ;  /* 0x00000033462c7220 */ /* 0x040fe20000400000 */
[C---:B------:R-:W-:Y:S01]  /*7fa0*/  FFMA R41, R71.reuse, R113, R41 ;  /* 0x0000007147297223 */ /* 0x040fe20000000029 */
[C---:B------:R-:W-:Y:S01]  /*7fb0*/  FMUL R50, R70.reuse, R57 ;  /* 0x0000003946327220 */ /* 0x040fe20000400000 */
[C---:B------:R-:W-:Y:S01]  /*7fc0*/  FMUL R57, R70.reuse, R64 ;  /* 0x0000004046397220 */ /* 0x040fe20000400000 */
[----:B------:R-:W-:Y:S01]  /*7fd0*/  FFMA R42, R71, R114, R42 ;  /* 0x00000072472a7223 */ /* 0x000fe2000000002a */
[C---:B------:R-:W-:Y:S01]  /*7fe0*/  FMUL R46, R70.reuse, R53 ;  /* 0x00000035462e7220 */ /* 0x040fe20000400000 */
[--C-:B------:R-:W-:Y:S01]  /*7ff0*/  HADD2.F32 R119, -RZ, R120.reuse.H0_H0 ;  /* 0x20000078ff777230 */ /* 0x100fe20000004100 */
[----:B------:R-:W-:Y:S01]  /*8000*/  F2FP.SATFINITE.E4M3.F32.PACK_AB_MERGE_C R64, R5, R4, R76 ;  /* 0x000000040540723e */ /* 0x000fe2000480704c */
[C---:B------:R-:W-:Y:S01]  /*8010*/  FMUL R51, R70.reuse, R58 ;  /* 0x0000003a46337220 */ /* 0x040fe20000400000 */
[C---:B------:R-:W-:Y:S01]  /*8020*/  FMUL R53, R70.reuse, R60 ;  /* 0x0000003c46357220 */ /* 0x040fe20000400000 */
[C---:B------:R-:W-:Y:S01]  /*8030*/  FFMA R43, R71.reuse, R115, R43 ;  /* 0x00000073472b7223 */ /* 0x040fe2000000002b */
[----:B------:R-:W-:Y:S02]  /*8040*/  HADD2.F32 R120, -RZ, R120.H1_H1 ;  /* 0x30000078ff787230 */ /* 0x000fe40000004100 */
[C---:B------:R-:W-:Y:S01]  /*8050*/  FMUL R47, R70.reuse, R54 ;  /* 0x00000036462f7220 */ /* 0x040fe20000400000 */
[C---:B------:R-:W-:Y:S01]  /*8060*/  FMUL R58, R70.reuse, R65 ;  /* 0x00000041463a7220 */ /* 0x040fe20000400000 */
[----:B------:R-:W-:Y:S01]  /*8070*/  FMUL R60, R70, R67 ;  /* 0x00000043463c7220 */ /* 0x000fe20000400000 */
[----:B------:R-:W-:Y:S01]  /*8080*/  F2FP.SATFINITE.E4M3.F32.PACK_AB_MERGE_C R5, R20, R11, RZ ;  /* 0x0000000b1405723e */ /* 0x000fe200048070ff */
[----:B------:R-:W-:Y:S01]  /*8090*/  FFMA R44, R71, R116, R44 ;  /* 0x00000074472c7223 */ /* 0x000fe2000000002c */
[C---:B------:R-:W-:Y:S01]  /*80a0*/  FMUL R48, R70.reuse, R55 ;  /* 0x0000003746307220 */ /* 0x040fe20000400000 */
[----:B------:R-:W-:Y:S01]  /*80b0*/  F2FP.SATFINITE.E4M3.F32.PACK_AB_MERGE_C R65, R9, R8, R129 ;  /* 0x000000080941723e */ /* 0x000fe20004807081 */
[----:B------:R-:W-:Y:S01]  /*80c0*/  FFMA R45, R71, R117, R45 ;  /* 0x00000075472d7223 */ /* 0x000fe2000000002d */
[----:B------:R-:W-:Y:S01]  /*80d0*/  F2FP.SATFINITE.E4M3.F32.PACK_AB_MERGE_C R67, R17, R16, R18 ;  /* 0x000000101143723e */ /* 0x000fe20004807012 */
[----:B------:R-:W-:Y:S01]  /*80e0*/  FMUL R49, R70, R56 ;  /* 0x0000003846317220 */ /* 0x000fe20000400000 */
[C---:B------:R-:W-:Y:S01]  /*80f0*/  FFMA R46, R71.reuse, R118, R46 ;  /* 0x00000076472e7223 */ /* 0x040fe2000000002e */
[--C-:B------:R-:W-:Y:S02]  /*8100*/  HADD2.F32 R123, -RZ, R124.reuse.H0_H0 ;  /* 0x2000007cff7b7230 */ /* 0x100fe40000004100 */
[C---:B------:R-:W-:Y:S01]  /*8110*/  FFMA R47, R71.reuse, R119, R47 ;  /* 0x00000077472f7223 */ /* 0x040fe2000000002f */
[----:B------:R1:W-:Y:S01]  /*8120*/  STS.128 [R138+UR43+0x2400], R64 ;  /* 0x002400408a007988 */ /* 0x0003e20008000c2b */
[----:B------:R-:W-:Y:S01]  /*8130*/  HADD2.F32 R124, -RZ, R124.H1_H1 ;  /* 0x3000007cff7c7230 */ /* 0x000fe20000004100 */
[----:B------:R-:W-:Y:S01]  /*8140*/  F2FP.SATFINITE.E4M3.F32.PACK_AB_MERGE_C R5, R10, R7, R5 ;  /* 0x000000070a05723e */ /* 0x000fe20004807005 */
[C---:B------:R-:W-:Y:S01]  /*8150*/  FFMA R48, R71.reuse, R120, R48 ;  /* 0x0000007847307223 */ /* 0x040fe20000000030 */
[----:B------:R-:W-:Y:S01]  /*8160*/  F2FP.SATFINITE.E4M3.F32.PACK_AB_MERGE_C R7, R28, R27, RZ ;  /* 0x0000001b1c07723e */ /* 0x000fe200048070ff */
        /* <DEDUP_REMOVED lines=8> */
[----:B------:R-:W-:Y:S01]  /*81f0*/  FMUL R56, R70, R63 ;  /* 0x0000003f46387220 */ /* 0x000fe20000400000 */
[----:B------:R-:W-:Y:S01]  /*8200*/  F2FP.SATFINITE.E4M3.F32.PACK_AB_MERGE_C R4, R2, R0, R3 ;  /* 0x000000000204723e */ /* 0x000fe20004807003 */
[C---:B------:R-:W-:Y:S01]  /*8210*/  FFMA R53, R71.reuse, R125, R53 ;  /* 0x0000007d47357223 */ /* 0x040fe20000000035 */
[----:B------:R-:W-:Y:S01]  /*8220*/  F2FP.SATFINITE.E4M3.F32.PACK_AB_MERGE_C R7, R26, R25, R7 ;  /* 0x000000191a07723e */ /* 0x000fe20004807007 */
[C---:B------:R-:W-:Y:S01]  /*8230*/  FFMA R54, R71.reuse, R126, R54 ;  /* 0x0000007e47367223 */ /* 0x040fe20000000036 */
[C---:B------:R-:W-:Y:S01]  /*8240*/  FFMA R55, R71.reuse, R127, R55 ;  /* 0x0000007f47377223 */ /* 0x040fe20000000037 */
[----:B------:R-:W-:Y:S01]  /*8250*/  F2FP.SATFINITE.E4M3.F32.PACK_AB_MERGE_C R35, R36, R35, RZ ;  /* 0x000000232423723e */ /* 0x000fe200048070ff */
[C---:B------:R-:W-:Y:S01]  /*8260*/  FFMA R56, R71.reuse, R128, R56 ;  /* 0x0000008047387223 */ /* 0x040fe20000000038 */
[----:B------:R1:W-:Y:S01]  /*8270*/  STS.128 [R137+0x2010], R4 ;  /* 0x0020100489007388 */ /* 0x0003e20000000c00 */
[----:B------:R-:W-:Y:S01]  /*8280*/  F2FP.SATFINITE.E4M3.F32.PACK_AB_MERGE_C R39, R40, R39, RZ ;  /* 0x000000272827723e */ /* 0x000fe200048070ff */
[C---:B------:R-:W-:Y:S01]  /*8290*/  FFMA R57, R71.reuse, R72, R57 ;  /* 0x0000004847397223 */ /* 0x040fe20000000039 */
[----:B------:R-:W-:Y:S01]  /*82a0*/  F2FP.SATFINITE.E4M3.F32.PACK_AB_MERGE_C R43, R44, R43, RZ ;  /* 0x0000002b2c2b723e */ /* 0x000fe200048070ff */
[C---:B------:R-:W-:Y:S01]  /*82b0*/  FFMA R58, R71.reuse, R73, R58 ;  /* 0x00000049473a7223 */ /* 0x040fe2000000003a */
[C---:B------:R-:W-:Y:S01]  /*82c0*/  FFMA R59, R71.reuse, R74, R59 ;  /* 0x0000004a473b7223 */ /* 0x040fe2000000003b */
[----:B------:R-:W-:Y:S01]  /*82d0*/  F2FP.SATFINITE.E4M3.F32.PACK_AB_MERGE_C R33, R34, R33, R35 ;  /* 0x000000212221723e */ /* 0x000fe20004807023 */
[----:B------:R-:W-:Y:S01]  /*82e0*/  FFMA R60, R71, R75, R60 ;  /* 0x0000004b473c7223 */ /* 0x000fe2000000003c */
[----:B------:R-:W-:Y:S02]  /*82f0*/  F2FP.SATFINITE.E4M3.F32.PACK_AB_MERGE_C R34, R38, R37, R39 ;  /* 0x000000252622723e */ /* 0x000fe40004807027 */
[----:B------:R-:W-:Y:S02]  /*8300*/  F2FP.SATFINITE.E4M3.F32.PACK_AB_MERGE_C R35, R42, R41, R43 ;  /* 0x000000292a23723e */ /* 0x000fe4000480702b */
[----:B------:R-:W-:Y:S02]  /*8310*/  F2FP.SATFINITE.E4M3.F32.PACK_AB_MERGE_C R51, R52, R51, RZ ;  /* 0x000000333433723e */ /* 0x000fe400048070ff */
[----:B------:R-:W-:Y:S01]  /*8320*/  F2FP.SATFINITE.E4M3.F32.PACK_AB_MERGE_C R48, R48, R47, RZ ;  /* 0x0000002f3030723e */ /* 0x000fe200048070ff */
[----:B------:R1:W-:Y:S01]  /*8330*/  STS.128 [R146+0x2020], R32 ;  /* 0x0020202092007388 */ /* 0x0003e20000000c00 */
[----:B------:R-:W-:Y:S02]  /*8340*/  F2FP.SATFINITE.E4M3.F32.PACK_AB_MERGE_C R55, R56, R55, RZ ;  /* 0x000000373837723e */ /* 0x000fe400048070ff */
[----:B------:R-:W-:Y:S02]  /*8350*/  F2FP.SATFINITE.E4M3.F32.PACK_AB_MERGE_C R59, R60, R59, RZ ;  /* 0x0000003b3c3b723e */ /* 0x000fe400048070ff */
[----:B------:R-:W-:Y:S02]  /*8360*/  F2FP.SATFINITE.E4M3.F32.PACK_AB_MERGE_C R49, R50, R49, R51 ;  /* 0x000000313231723e */ /* 0x000fe40004807033 */
[----:B------:R-:W-:Y:S02]  /*8370*/  F2FP.SATFINITE.E4M3.F32.PACK_AB_MERGE_C R48, R46, R45, R48 ;  /* 0x0000002d2e30723e */ /* 0x000fe40004807030 */
[----:B------:R-:W-:Y:S02]  /*8380*/  F2FP.SATFINITE.E4M3.F32.PACK_AB_MERGE_C R50, R54, R53, R55 ;  /* 0x000000353632723e */ /* 0x000fe40004807037 */
[----:B------:R-:W-:Y:S05]  /*8390*/  F2FP.SATFINITE.E4M3.F32.PACK_AB_MERGE_C R51, R58, R57, R59 ;  /* 0x000000393a33723e */ /* 0x000fea000480703b */
[----:B------:R1:W-:Y:S01]  /*83a0*/  STS.128 [R145+0x2030], R48 ;  /* 0x0020303091007388 */ /* 0x0003e20000000c00 */
[----:B------:R-:W-:Y:S01]  /*83b0*/  @!PT LDS RZ, [RZ] ;  /* 0x00000000fffff984 */ /* 0x000fe20000000800 */
[----:B------:R-:W-:Y:S01]  /*83c0*/  @!PT LDS RZ, [RZ] ;  /* 0x00000000fffff984 */ /* 0x000fe20000000800 */
[----:B------:R-:W-:Y:S01]  /*83d0*/  @!PT LDS RZ, [RZ] ;  /* 0x00000000fffff984 */ /* 0x000fe20000000800 */
[----:B------:R-:W-:Y:S01]  /*83e0*/  @!PT LDS RZ, [RZ] ;  /* 0x00000000fffff984 */ /* 0x000fe20000000800 */
[----:B------:R3:W-:Y:S07]  /*83f0*/  MEMBAR.ALL.CTA ;  /* 0x0000000000007992 */ /* 0x0007ee0000008000 */
[----:B---3--:R-:W3:Y:S02]  /*8400*/  FENCE.VIEW.ASYNC.S ;  /* 0x00000000000073c6 */ /* 0x008ee40000000000 */
[----:B---3--:R-:W-:Y:S06]  /*8410*/  BAR.SYNC.DEFER_BLOCKING 0x1, 0x80 ;  /* 0x0042000000007b1d */ /* 0x008fec0000010000 */
[----:B------:R-:W-:Y:S05]  /*8420*/  @P0 BRA `(.L_x_116) ;  /* 0x0000000000880947 */ /* 0x000fea0003800000 */
[----:B------:R-:W3:Y:S01]  /*8430*/  LDCU.128 UR12, c[0x0][0xb90] ;  /* 0x00017200ff0c77ac */ /* 0x000ee20008000c00 */
[----:B------:R-:W4:Y:S01]  /*8440*/  LDCU UR18, c[0x0][0xba0] ;  /* 0x00017400ff1277ac */ /* 0x000f220008000800 */
[----:B------:R-:W-:Y:S02]  /*8450*/  USHF.L.U32 UR10, UR44, 0x7, URZ ;  /* 0x000000072c0a7899 */ /* 0x000fe400080006ff */
[----:B------:R-:W-:Y:S02]  /*8460*/  UISETP.NE.AND UP0, UPT, UR60, 0x1, UPT ;  /* 0x000000013c00788c */ /* 0x000fe4000bf05270 */
[----:B------:R-:W-:Y:S01]  /*8470*/  UIMAD.WIDE.U32 UR4, UR10, UR61, URZ ;  /* 0x0000003d0a0472a5 */ /* 0x000fe2000f8e00ff */
[----:B------:R-:W5:Y:S01]  /*8480*/  LDCU.64 UR16, c[0x0][0x348] ;  /* 0x00006900ff1077ac */ /* 0x000f620008000a00 */
[----:B------:R-:W-:Y:S02]  /*8490*/  UIADD3 UR8, UPT, UPT, UR43, 0x2400, URZ ;  /* 0x000024002b087890 */ /* 0x000fe4000fffe0ff */
[----:B---3--:R-:W-:Y:S02]  /*84a0*/  UISETP.NE.AND UP1, UPT, UR14, 0x1, UPT ;  /* 0x000000010e00788c */ /* 0x008fe4000bf25270 */
[----:B------:R-:W-:Y:S02]  /*84b0*/  USHF.L.U32 UR9, UR45, 0x6, URZ ;  /* 0x000000062d097899 */ /* 0x000fe400080006ff */
[----:B------:R-:W-:Y:S01]  /*84c0*/  MOV R147, UR8 ;  /* 0x0000000800937c02 */ /* 0x000fe20008000f00 */
[----:B------:R-:W-:Y:S02]  /*84d0*/  UMOV UR4, UR5 ;  /* 0x0000000500047c82 */ /* 0x000fe40008000000 */
[----:B------:R-:W-:Y:S01]  /*84e0*/  USHF.R.U32.HI UR4, URZ, UR62, UR4 ;  /* 0x0000003eff047299 */ /* 0x000fe20008011604 */
[----:B------:R-:W-:Y:S03]  /*84f0*/  R2UR UR8, R147 ;  /* 0x00000000930872ca */ /* 0x000fe600000e0000 */
[----:B------:R-:W-:Y:S02]  /*8500*/  USEL UR11, UR10, UR4, !UP0 ;  /* 0x000000040a0b7287 */ /* 0x000fe4000c000000 */
[----:B------:R-:W-:Y:S02]  /*8510*/  UISETP.NE.AND UP0, UPT, UR63, 0x1, UPT ;  /* 0x000000013f00788c */ /* 0x000fe4000bf05270 */
[----:B------:R-:W-:Y:S07]  /*8520*/  UIMAD.WIDE.U32 UR4, UR11, UR12, URZ ;  /* 0x0000000c0b0472a5 */ /* 0x000fee000f8e00ff */
[----:B------:R-:W-:Y:S02]  /*8530*/  UMOV UR4, UR5 ;  /* 0x0000000500047c82 */ /* 0x000fe40008000000 */
[----:B------:R-:W-:Y:S04]  /*8540*/  USHF.R.U32.HI UR4, URZ, UR13, UR4 ;  /* 0x0000000dff047299 */ /* 0x000fe80008011604 */
[----:B------:R-:W-:Y:S02]  /*8550*/  USEL UR12, UR11, UR4, !UP0 ;  /* 0x000000040b0c7287 */ /* 0x000fe4000c000000 */
[----:B-----5:R-:W-:Y:S02]  /*8560*/  UIADD3 UR4, UP0, UPT, UR16, 0x780, URZ ;  /* 0x0000078010047890 */ /* 0x020fe4000ff1e0ff */
[----:B------:R-:W-:Y:S07]  /*8570*/  UIMAD.WIDE.U32 UR6, UR12, UR15, URZ ;  /* 0x0000000f0c0672a5 */ /* 0x000fee000f8e00ff */
[----:B------:R-:W-:Y:S01]  /*8580*/  UMOV UR5, UR7 ;  /* 0x0000000700057c82 */ /* 0x000fe20008000000 */
[----:B------:R-:W-:Y:S02]  /*8590*/  UIADD3 UR7, UPT, UPT, -UR11, URZ, URZ ;  /* 0x000000ff0b077290 */ /* 0x000fe4000fffe1ff */
[----:B----4-:R-:W-:Y:S02]  /*85a0*/  USHF.R.U32.HI UR5, URZ, UR18, UR5 ;  /* 0x00000012ff057299 */ /* 0x010fe40008011605 */
[----:B------:R-:W-:Y:S02]  /*85b0*/  UIMAD UR10, UR60, UR7, UR10 ;  /* 0x000000073c0a72a4 */ /* 0x000fe4000f8e020a */
[----:B------:R-:W-:Y:S02]  /*85c0*/  USEL UR13, UR12, UR5, !UP1 ;  /* 0x000000050c0d7287 */ /* 0x000fe4000c800000 */
[----:B------:R-:W-:Y:S02]  /*85d0*/  UIADD3 UR5, UPT, UPT, -UR12, URZ, URZ ;  /* 0x000000ff0c057290 */ /* 0x000fe4000fffe1ff */
[----:B------:R-:W-:Y:S02]  /*85e0*/  UIADD3 UR6, UPT, UPT, -UR13, URZ, URZ ;  /* 0x000000ff0d067290 */ /* 0x000fe4000fffe1ff */
[----:B------:R-:W-:Y:S02]  /*85f0*/  UIMAD UR11, UR63, UR5, UR11 ;  /* 0x000000053f0b72a4 */ /* 0x000fe4000f8e020b */
[----:B------:R-:W-:Y:S02]  /*8600*/  UIMAD UR12, UR14, UR6, UR12 ;  /* 0x000000060e0c72a4 */ /* 0x000fe4000f8e020c */
[----:B------:R-:W-:Y:S09]  /*8610*/  UIADD3.X UR5, UPT, UPT, URZ, UR17, URZ, UP0, !UPT ;  /* 0x00000011ff057290 */ /* 0x000ff200087fe4ff */
[----:B------:R3:W-:Y:S01]  /*8620*/  UTMASTG.5D.IM2COL [UR8], [UR4] ;  /* 0x00000008040073b5 */ /* 0x0007e20008060000 */
[----:B------:R0:W-:Y:S01]  /*8630*/  UTMACMDFLUSH ;  /* 0x00000000000079b7 */ /* 0x0001e20000000000 */
[----:B---3--:R-:W-:Y:S04]  /*8640*/  DEPBAR.LE SB0, 0x0 ;  /* 0x000080000000791a */ /* 0x008fe80000000000 */
.L_x_116:
[----:B------:R-:W-:Y:S05]  /*8650*/  BSYNC.RECONVERGENT B0 ;  /* 0x0000000000007941 */ /* 0x000fea0003800200 */
.L_x_115:
[----:B------:R-:W-:Y:S01]  /*8660*/  R2UR UR5, R131 ;  /* 0x00000000830572ca */ /* 0x000fe200000e0000 */
[----:B------:R-:W-:Y:S01]  /*8670*/  BAR.SYNC.DEFER_BLOCKING 0x1, 0x80 ;  /* 0x0042000000007b1d */ /* 0x000fe20000010000 */
[----:B------:R-:W-:Y:S01]  /*8680*/  R2UR UR4, R132 ;  /* 0x00000000840472ca */ /* 0x000fe200000e0000 */
[----:B------:R-:W-:Y:S01]  /*8690*/  UISETP.NE.AND UP0, UPT, UR46, URZ, UPT ;  /* 0x000000ff2e00728c */ /* 0x000fe2000bf05270 */
[C---:B------:R-:W-:Y:S01]  /*86a0*/  ISETP.NE.AND P0, PT, R68.reuse, 0x2, PT ;  /* 0x000000024400780c */ /* 0x040fe20003f05270 */
[----:B------:R-:W-:Y:S01]  /*86b0*/  IMAD.MOV.U32 R16, RZ, RZ, R144 ;  /* 0x000000ffff107224 */ /* 0x000fe200078e0090 */
[----:B------:R-:W-:Y:S02]  /*86c0*/  LOP3.LUT R135, R135, 0x1, RZ, 0x3c, !PT ;  /* 0x0000000187877812 */ /* 0x000fe400078e3cff */
[----:B------:R-:W-:Y:S02]  /*86d0*/  SEL R0, RZ, 0x1, P0 ;  /* 0x00000001ff007807 */ /* 0x000fe40000000000 */
[----:B------:R-:W-:Y:S02]  /*86e0*/  SEL R68, R68, RZ, P0 ;  /* 0x000000ff44447207 */ /* 0x000fe40000000000 */
[----:B------:R-:W-:Y:S01]  /*86f0*/  LOP3.LUT R136, R136, R0, RZ, 0x3c, !PT ;  /* 0x0000000088887212 */ /* 0x000fe200078e3cff */
[----:B------:R-:W-:Y:S02]  /*8700*/  UIADD3 UR45, UPT, UPT, UR36, UR5, URZ ;  /* 0x00000005242d7290 */ /* 0x000fe4000fffe0ff */
[----:B------:R-:W-:Y:S01]  /*8710*/  UIADD3 UR44, UPT, UPT, UR37, UR4, URZ ;  /* 0x00000004252c7290 */ /* 0x000fe2000fffe0ff */
[----:B------:R-:W-:Y:S11]  /*8720*/  BRA.U UP0, `(.L_x_117) ;  /* 0xffffffd900c07547 */ /* 0x000ff6000b83ffff */
[----:B------:R-:W-:Y:S05]  /*8730*/  EXIT ;  /* 0x000000000000794d */ /* 0x000fea0003800000 */
.L_x_20:
[----:B------:R-:W-:Y:S07]  /*8740*/  MOV R0, UR9 ;  /* 0x0000000900007c02 */ /* 0x000fee0008000f00 */
.L_x_118:
[----:B--2---:R2:W3:Y:S02]  /*8750*/  SYNCS.PHASECHK.TRANS64.TRYWAIT P0, [R0+URZ+0x110], R4 ;  /* 0x00011004000075a7 */ /* 0x0044e400080011ff */
[----:B---3--:R-:W-:Y:S05]  /*8760*/  @!P0 NANOSLEEP.SYNCS 0x989680 ;  /* 0x009896800000895d */ /* 0x008fea0003900000 */
[----:B------:R-:W3:Y:S02]  /*8770*/  @!P0 SYNCS.PHASECHK.TRANS64 P0, [R0+URZ+0x110], R4 ;  /* 0x00011004000085a7 */ /* 0x000ee400080010ff */
[----:B---3--:R-:W-:Y:S05]  /*8780*/  @!P0 BRA `(.L_x_118) ;  /* 0xfffffffc00f08947 */ /* 0x008fea000383ffff */
[----:B------:R-:W-:Y:S05]  /*8790*/  BRA `(.L_x_19) ;  /* 0xffffff9400207947 */ /* 0x000fea000383ffff */
.L_x_26:
[----:B------:R-:W-:Y:S07]  /*87a0*/  MOV R0, UR9 ;  /* 0x0000000900007c02 */ /* 0x000fee0008000f00 */
.L_x_119:
[----:B--2---:R2:W4:Y:S02]  /*87b0*/  SYNCS.PHASECHK.TRANS64.TRYWAIT P0, [R0+URZ+0x110], R4 ;  /* 0x00011004000075a7 */ /* 0x00452400080011ff */
[----:B----4-:R-:W-:Y:S05]  /*87c0*/  @!P0 NANOSLEEP.SYNCS 0x989680 ;  /* 0x009896800000895d */ /* 0x010fea0003900000 */
[----:B------:R-:W4:Y:S02]  /*87d0*/  @!P0 SYNCS.PHASECHK.TRANS64 P0, [R0+URZ+0x110], R4 ;  /* 0x00011004000085a7 */ /* 0x000f2400080010ff */
[----:B----4-:R-:W-:Y:S05]  /*87e0*/  @!P0 BRA `(.L_x_119) ;  /* 0xfffffffc00f08947 */ /* 0x010fea000383ffff */
[----:B------:R-:W-:Y:S05]  /*87f0*/  BRA `(.L_x_25) ;  /* 0xffffff9800b07947 */ /* 0x000fea000383ffff */
.L_x_30:
[----:B-1----:R-:W-:-:S07]  /*8800*/  MOV R0, UR30 ;  /* 0x0000001e00007c02 */ /* 0x002fce0008000f00 */
.L_x_120:
[----:B-1----:R1:W2:Y:S02]  /*8810*/  SYNCS.PHASECHK.TRANS64.TRYWAIT P0, [R0+URZ+0x240], R3 ;  /* 0x00024003000075a7 */ /* 0x0022a400080011ff */
[----:B--2---:R-:W-:Y:S05]  /*8820*/  @!P0 NANOSLEEP.SYNCS 0x989680 ;  /* 0x009896800000895d */ /* 0x004fea0003900000 */
[----:B------:R-:W2:Y:S02]  /*8830*/  @!P0 SYNCS.PHASECHK.TRANS64 P0, [R0+URZ+0x240], R3 ;  /* 0x00024003000085a7 */ /* 0x000ea400080010ff */
[----:B--2---:R-:W-:Y:S05]  /*8840*/  @!P0 BRA `(.L_x_120) ;  /* 0xfffffffc00f08947 */ /* 0x004fea000383ffff */
[----:B------:R-:W-:Y:S05]  /*8850*/  BRA `(.L_x_121) ;  /* 0xffffff9c00807947 */ /* 0x000fea000383ffff */
.L_x_34:
[----:B------:R-:W-:-:S07]  /*8860*/  MOV R0, UR4 ;  /* 0x0000000400007c02 */ /* 0x000fce0008000f00 */
.L_x_122:
[----:B-1----:R1:W2:Y:S02]  /*8870*/  SYNCS.PHASECHK.TRANS64.TRYWAIT P0, [R0+URZ], R2 ;  /* 0x00000002000075a7 */ /* 0x0022a400080011ff */
[----:B--2---:R-:W-:Y:S05]  /*8880*/  @!P0 NANOSLEEP.SYNCS 0x989680 ;  /* 0x009896800000895d */ /* 0x004fea0003900000 */
[----:B------:R-:W2:Y:S02]  /*8890*/  @!P0 SYNCS.PHASECHK.TRANS64 P0, [R0+URZ], R2 ;  /* 0x00000002000085a7 */ /* 0x000ea400080010ff */
[----:B--2---:R-:W-:Y:S05]  /*88a0*/  @!P0 BRA `(.L_x_122) ;  /* 0xfffffffc00f08947 */ /* 0x004fea000383ffff */
[----:B------:R-:W-:Y:S05]  /*88b0*/  BRA `(.L_x_123) ;  /* 0xffffffa400187947 */ /* 0x000fea000383ffff */
.L_x_35:
[----:B------:R-:W-:-:S07]  /*88c0*/  MOV R0, UR5 ;  /* 0x0000000500007c02 */ /* 0x000fce0008000f00 */
.L_x_124:
[----:B-1----:R1:W2:Y:S02]  /*88d0*/  SYNCS.PHASECHK.TRANS64.TRYWAIT P0, [R0+URZ], R2 ;  /* 0x00000002000075a7 */ /* 0x0022a400080011ff */
[----:B--2---:R-:W-:Y:S05]  /*88e0*/  @!P0 NANOSLEEP.SYNCS 0x989680 ;  /* 0x009896800000895d */ /* 0x004fea0003900000 */
[----:B------:R-:W2:Y:S02]  /*88f0*/  @!P0 SYNCS.PHASECHK.TRANS64 P0, [R0+URZ], R2 ;  /* 0x00000002000085a7 */ /* 0x000ea400080010ff */
[----:B--2---:R-:W-:Y:S05]  /*8900*/  @!P0 BRA `(.L_x_124) ;  /* 0xfffffffc00f08947 */ /* 0x004fea000383ffff */
[----:B------:R-:W-:Y:S05]  /*8910*/  BRA `(.L_x_125) ;  /* 0xffffffa400287947 */ /* 0x000fea000383ffff */
.L_x_36:
[----:B------:R-:W-:-:S07]  /*8920*/  MOV R0, UR5 ;  /* 0x0000000500007c02 */ /* 0x000fce0008000f00 */
.L_x_126:
[----:B-1----:R1:W2:Y:S02]  /*8930*/  SYNCS.PHASECHK.TRANS64.TRYWAIT P0, [R0+URZ], R2 ;  /* 0x00000002000075a7 */ /* 0x0022a400080011ff */
[----:B--2---:R-:W-:Y:S05]  /*8940*/  @!P0 NANOSLEEP.SYNCS 0x989680 ;  /* 0x009896800000895d */ /* 0x004fea0003900000 */
[----:B------:R-:W2:Y:S02]  /*8950*/  @!P0 SYNCS.PHASECHK.TRANS64 P0, [R0+URZ], R2 ;  /* 0x00000002000085a7 */ /* 0x000ea400080010ff */
[----:B--2---:R-:W-:Y:S05]  /*8960*/  @!P0 BRA `(.L_x_126) ;  /* 0xfffffffc00f08947 */ /* 0x004fea000383ffff */
[----:B------:R-:W-:Y:S05]  /*8970*/  BRA `(.L_x_127) ;  /* 0xffffffa400387947 */ /* 0x000fea000383ffff */
.L_x_37:
[----:B------:R-:W-:-:S07]  /*8980*/  MOV R0, UR5 ;  /* 0x0000000500007c02 */ /* 0x000fce0008000f00 */
.L_x_128:
[----:B-1----:R1:W2:Y:S02]  /*8990*/  SYNCS.PHASECHK.TRANS64.TRYWAIT P0, [R0+URZ], R2 ;  /* 0x00000002000075a7 */ /* 0x0022a400080011ff */
[----:B--2---:R-:W-:Y:S05]  /*89a0*/  @!P0 NANOSLEEP.SYNCS 0x989680 ;  /* 0x009896800000895d */ /* 0x004fea0003900000 */
[----:B------:R-:W2:Y:S02]  /*89b0*/  @!P0 SYNCS.PHASECHK.TRANS64 P0, [R0+URZ], R2 ;  /* 0x00000002000085a7 */ /* 0x000ea400080010ff */
[----:B--2---:R-:W-:Y:S05]  /*89c0*/  @!P0 BRA `(.L_x_128) ;  /* 0xfffffffc00f08947 */ /* 0x004fea000383ffff */
[----:B------:R-:W-:Y:S05]  /*89d0*/  BRA `(.L_x_129) ;  /* 0xffffffa400487947 */ /* 0x000fea000383ffff */
.L_x_38:
[----:B------:R-:W-:-:S07]  /*89e0*/  MOV R0, UR5 ;  /* 0x0000000500007c02 */ /* 0x000fce0008000f00 */
.L_x_130:
[----:B-1----:R1:W2:Y:S02]  /*89f0*/  SYNCS.PHASECHK.TRANS64.TRYWAIT P0, [R0+URZ], R2 ;  /* 0x00000002000075a7 */ /* 0x0022a400080011ff */
[----:B--2---:R-:W-:Y:S05]  /*8a00*/  @!P0 NANOSLEEP.SYNCS 0x989680 ;  /* 0x009896800000895d */ /* 0x004fea0003900000 */
[----:B------:R-:W2:Y:S02]  /*8a10*/  @!P0 SYNCS.PHASECHK.TRANS64 P0, [R0+URZ], R2 ;  /* 0x00000002000085a7 */ /* 0x000ea400080010ff */
[----:B--2---:R-:W-:Y:S05]  /*8a20*/  @!P0 BRA `(.L_x_130) ;  /* 0xfffffffc00f08947 */ /* 0x004fea000383ffff */
[----:B------:R-:W-:Y:S05]  /*8a30*/  BRA `(.L_x_131) ;  /* 0xffffffa400587947 */ /* 0x000fea000383ffff */
.L_x_39:
[----:B------:R-:W-:-:S07]  /*8a40*/  MOV R0, UR5 ;  /* 0x0000000500007c02 */ /* 0x000fce0008000f00 */
.L_x_132:
[----:B-1----:R1:W2:Y:S02]  /*8a50*/  SYNCS.PHASECHK.TRANS64.TRYWAIT P0, [R0+URZ], R2 ;  /* 0x00000002000075a7 */ /* 0x0022a400080011ff */
[----:B--2---:R-:W-:Y:S05]  /*8a60*/  @!P0 NANOSLEEP.SYNCS 0x989680 ;  /* 0x009896800000895d */ /* 0x004fea0003900000 */
[----:B------:R-:W2:Y:S02]  /*8a70*/  @!P0 SYNCS.PHASECHK.TRANS64 P0, [R0+URZ], R2 ;  /* 0x00000002000085a7 */ /* 0x000ea400080010ff */
[----:B--2---:R-:W-:Y:S05]  /*8a80*/  @!P0 BRA `(.L_x_132) ;  /* 0xfffffffc00f08947 */ /* 0x004fea000383ffff */
[----:B------:R-:W-:Y:S05]  /*8a90*/  BRA `(.L_x_133) ;  /* 0xffffffa400687947 */ /* 0x000fea000383ffff */
.L_x_40:
[----:B------:R-:W-:-:S07]  /*8aa0*/  MOV R0, UR5 ;  /* 0x0000000500007c02 */ /* 0x000fce0008000f00 */
.L_x_134:
[----:B-1----:R1:W2:Y:S02]  /*8ab0*/  SYNCS.PHASECHK.TRANS64.TRYWAIT P0, [R0+URZ], R2 ;  /* 0x00000002000075a7 */ /* 0x0022a400080011ff */
[----:B--2---:R-:W-:Y:S05]  /*8ac0*/  @!P0 NANOSLEEP.SYNCS 0x989680 ;  /* 0x009896800000895d */ /* 0x004fea0003900000 */
[----:B------:R-:W2:Y:S02]  /*8ad0*/  @!P0 SYNCS.PHASECHK.TRANS64 P0, [R0+URZ], R2 ;  /* 0x00000002000085a7 */ /* 0x000ea400080010ff */
[----:B--2---:R-:W-:Y:S05]  /*8ae0*/  @!P0 BRA `(.L_x_134) ;  /* 0xfffffffc00f08947 */ /* 0x004fea000383ffff */
[----:B------:R-:W-:Y:S05]  /*8af0*/  BRA `(.L_x_135) ;  /* 0xffffffa400787947 */ /* 0x000fea000383ffff */
.L_x_41:
[----:B------:R-:W-:-:S07]  /*8b00*/  MOV R0, UR5 ;  /* 0x0000000500007c02 */ /* 0x000fce0008000f00 */
.L_x_136:
[----:B-1----:R1:W2:Y:S02]  /*8b10*/  SYNCS.PHASECHK.TRANS64.TRYWAIT P0, [R0+URZ], R2 ;  /* 0x00000002000075a7 */ /* 0x0022a400080011ff */
[----:B--2---:R-:W-:Y:S05]  /*8b20*/  @!P0 NANOSLEEP.SYNCS 0x989680 ;  /* 0x009896800000895d */ /* 0x004fea0003900000 */
[----:B------:R-:W2:Y:S02]  /*8b30*/  @!P0 SYNCS.PHASECHK.TRANS64 P0, [R0+URZ], R2 ;  /* 0x00000002000085a7 */ /* 0x000ea400080010ff */
[----:B--2---:R-:W-:Y:S05]  /*8b40*/  @!P0 BRA `(.L_x_136) ;  /* 0xfffffffc00f08947 */ /* 0x004fea000383ffff */
[----:B------:R-:W-:Y:S05]  /*8b50*/  BRA `(.L_x_137) ;  /* 0xffffffa400887947 */ /* 0x000fea000383ffff */
.L_x_42:
[----:B------:R-:W-:-:S07]  /*8b60*/  MOV R0, UR5 ;  /* 0x0000000500007c02 */ /* 0x000fce0008000f00 */
.L_x_138:
[----:B-1----:R1:W2:Y:S02]  /*8b70*/  SYNCS.PHASECHK.TRANS64.TRYWAIT P0, [R0+URZ], R2 ;  /* 0x00000002000075a7 */ /* 0x0022a400080011ff */
[----:B--2---:R-:W-:Y:S05]  /*8b80*/  @!P0 NANOSLEEP.SYNCS 0x989680 ;  /* 0x009896800000895d */ /* 0x004fea0003900000 */
[----:B------:R-:W2:Y:S02]  /*8b90*/  @!P0 SYNCS.PHASECHK.TRANS64 P0, [R0+URZ], R2 ;  /* 0x00000002000085a7 */ /* 0x000ea400080010ff */
[----:B--2---:R-:W-:Y:S05]  /*8ba0*/  @!P0 BRA `(.L_x_138) ;  /* 0xfffffffc00f08947 */ /* 0x004fea000383ffff */
[----:B------:R-:W-:Y:S05]  /*8bb0*/  BRA `(.L_x_139) ;  /* 0xffffffa400987947 */ /* 0x000fea000383ffff */
.L_x_43:
[----:B------:R-:W-:-:S07]  /*8bc0*/  MOV R0, UR5 ;  /* 0x0000000500007c02 */ /* 0x000fce0008000f00 */
.L_x_140:
[----:B-1----:R1:W2:Y:S02]  /*8bd0*/  SYNCS.PHASECHK.TRANS64.TRYWAIT P0, [R0+URZ], R2 ;  /* 0x00000002000075a7 */ /* 0x0022a400080011ff */
[----:B--2---:R-:W-:Y:S05]  /*8be0*/  @!P0 NANOSLEEP.SYNCS 0x989680 ;  /* 0x009896800000895d */ /* 0x004fea0003900000 */
[----:B------:R-:W2:Y:S02]  /*8bf0*/  @!P0 SYNCS.PHASECHK.TRANS64 P0, [R0+URZ], R2 ;  /* 0x00000002000085a7 */ /* 0x000ea400080010ff */
[----:B--2---:R-:W-:Y:S05]  /*8c00*/  @!P0 BRA `(.L_x_140) ;  /* 0xfffffffc00f08947 */ /* 0x004fea000383ffff */
[----:B------:R-:W-:Y:S05]  /*8c10*/  BRA `(.L_x_141) ;  /* 0xffffffa400a87947 */ /* 0x000fea000383ffff */
.L_x_44:
[----:B------:R-:W-:-:S07]  /*8c20*/  MOV R0, UR5 ;  /* 0x0000000500007c02 */ /* 0x000fce0008000f00 */
.L_x_142:
[----:B-1----:R1:W2:Y:S02]  /*8c30*/  SYNCS.PHASECHK.TRANS64.TRYWAIT P0, [R0+URZ], R2 ;  /* 0x00000002000075a7 */ /* 0x0022a400080011ff */
[----:B--2---:R-:W-:Y:S05]  /*8c40*/  @!P0 NANOSLEEP.SYNCS 0x989680 ;  /* 0x009896800000895d */ /* 0x004fea0003900000 */
[----:B------:R-:W2:Y:S02]  /*8c50*/  @!P0 SYNCS.PHASECHK.TRANS64 P0, [R0+URZ], R2 ;  /* 0x00000002000085a7 */ /* 0x000ea400080010ff */
[----:B--2---:R-:W-:Y:S05]  /*8c60*/  @!P0 BRA `(.L_x_142) ;  /* 0xfffffffc00f08947 */ /* 0x004fea000383ffff */
[----:B------:R-:W-:Y:S05]  /*8c70*/  BRA `(.L_x_143) ;  /* 0xffffffa400b87947 */ /* 0x000fea000383ffff */
.L_x_45:
[----:B------:R-:W-:-:S07]  /*8c80*/  MOV R0, UR5 ;  /* 0x0000000500007c02 */ /* 0x000fce0008000f00 */
.L_x_144:
[----:B-1----:R1:W2:Y:S02]  /*8c90*/  SYNCS.PHASECHK.TRANS64.TRYWAIT P0, [R0+URZ], R2 ;  /* 0x00000002000075a7 */ /* 0x0022a400080011ff */
[----:B--2---:R-:W-:Y:S05]  /*8ca0*/  @!P0 NANOSLEEP.SYNCS 0x989680 ;  /* 0x009896800000895d */ /* 0x004fea0003900000 */
[----:B------:R-:W2:Y:S02]  /*8cb0*/  @!P0 SYNCS.PHASECHK.TRANS64 P0, [R0+URZ], R2 ;  /* 0x00000002000085a7 */ /* 0x000ea400080010ff */
[----:B--2---:R-:W-:Y:S05]  /*8cc0*/  @!P0 BRA `(.L_x_144) ;  /* 0xfffffffc00f08947 */ /* 0x004fea000383ffff */
[----:B------:R-:W-:Y:S05]  /*8cd0*/  BRA `(.L_x_145) ;  /* 0xffffffa400c87947 */ /* 0x000fea000383ffff */
.L_x_46:
[----:B------:R-:W-:-:S07]  /*8ce0*/  MOV R0, UR5 ;  /* 0x0000000500007c02 */ /* 0x000fce0008000f00 */
.L_x_146:
[----:B-1----:R1:W2:Y:S02]  /*8cf0*/  SYNCS.PHASECHK.TRANS64.TRYWAIT P0, [R0+URZ], R2 ;  /* 0x00000002000075a7 */ /* 0x0022a400080011ff */
[----:B--2---:R-:W-:Y:S05]  /*8d00*/  @!P0 NANOSLEEP.SYNCS 0x989680 ;  /* 0x009896800000895d */ /* 0x004fea0003900000 */
[----:B------:R-:W2:Y:S02]  /*8d10*/  @!P0 SYNCS.PHASECHK.TRANS64 P0, [R0+URZ], R2 ;  /* 0x00000002000085a7 */ /* 0x000ea400080010ff */
[----:B--2---:R-:W-:Y:S05]  /*8d20*/  @!P0 BRA `(.L_x_146) ;  /* 0xfffffffc00f08947 */ /* 0x004fea000383ffff */
[----:B------:R-:W-:Y:S05]  /*8d30*/  BRA `(.L_x_147) ;  /* 0xffffffa400d87947 */ /* 0x000fea000383ffff */
.L_x_47:
[----:B------:R-:W-:-:S07]  /*8d40*/  MOV R0, UR5 ;  /* 0x0000000500007c02 */ /* 0x000fce0008000f00 */
.L_x_148:
[----:B-1----:R1:W2:Y:S02]  /*8d50*/  SYNCS.PHASECHK.TRANS64.TRYWAIT P0, [R0+URZ], R2 ;  /* 0x00000002000075a7 */ /* 0x0022a400080011ff */
[----:B--2---:R-:W-:Y:S05]  /*8d60*/  @!P0 NANOSLEEP.SYNCS 0x989680 ;  /* 0x009896800000895d */ /* 0x004fea0003900000 */
[----:B------:R-:W2:Y:S02]  /*8d70*/  @!P0 SYNCS.PHASECHK.TRANS64 P0, [R0+URZ], R2 ;  /* 0x00000002000085a7 */ /* 0x000ea400080010ff */
[----:B--2---:R-:W-:Y:S05]  /*8d80*/  @!P0 BRA `(.L_x_148) ;  /* 0xfffffffc00f08947 */ /* 0x004fea000383ffff */
[----:B------:R-:W-:Y:S05]  /*8d90*/  BRA `(.L_x_149) ;  /* 0xffffffa400e87947 */ /* 0x000fea000383ffff */
.L_x_48:
[----:B------:R-:W-:-:S07]  /*8da0*/  MOV R0, UR5 ;  /* 0x0000000500007c02 */ /* 0x000fce0008000f00 */
.L_x_150:
[----:B-1----:R1:W2:Y:S02]  /*8db0*/  SYNCS.PHASECHK.TRANS64.TRYWAIT P0, [R0+URZ], R2 ;  /* 0x00000002000075a7 */ /* 0x0022a400080011ff */
[----:B--2---:R-:W-:Y:S05]  /*8dc0*/  @!P0 NANOSLEEP.SYNCS 0x989680 ;  /* 0x009896800000895d */ /* 0x004fea0003900000 */
[----:B------:R-:W2:Y:S02]  /*8dd0*/  @!P0 SYNCS.PHASECHK.TRANS64 P0, [R0+URZ], R2 ;  /* 0x00000002000085a7 */ /* 0x000ea400080010ff */
[----:B--2---:R-:W-:Y:S05]  /*8de0*/  @!P0 BRA `(.L_x_150) ;  /* 0xfffffffc00f08947 */ /* 0x004fea000383ffff */
[----:B------:R-:W-:Y:S05]  /*8df0*/  BRA `(.L_x_151) ;  /* 0xffffffa400f87947 */ /* 0x000fea000383ffff */
.L_x_49:
[----:B------:R-:W-:-:S07]  /*8e00*/  MOV R0, UR5 ;  /* 0x0000000500007c02 */ /* 0x000fce0008000f00 */
.L_x_152:
[----:B-1----:R1:W2:Y:S02]  /*8e10*/  SYNCS.PHASECHK.TRANS64.TRYWAIT P0, [R0+URZ], R2 ;  /* 0x00000002000075a7 */ /* 0x0022a400080011ff */
[----:B--2---:R-:W-:Y:S05]  /*8e20*/  @!P0 NANOSLEEP.SYNCS 0x989680 ;  /* 0x009896800000895d */ /* 0x004fea0003900000 */
[----:B------:R-:W2:Y:S02]  /*8e30*/  @!P0 SYNCS.PHASECHK.TRANS64 P0, [R0+URZ], R2 ;  /* 0x00000002000085a7 */ /* 0x000ea400080010ff */
[----:B--2---:R-:W-:Y:S05]  /*8e40*/  @!P0 BRA `(.L_x_152) ;  /* 0xfffffffc00f08947 */ /* 0x004fea000383ffff */
[----:B------:R-:W-:Y:S05]  /*8e50*/  BRA `(.L_x_153) ;  /* 0xffffffa800087947 */ /* 0x000fea000383ffff */
.L_x_50:
[----:B------:R-:W-:-:S07]  /*8e60*/  MOV R0, UR5 ;  /* 0x0000000500007c02 */ /* 0x000fce0008000f00 */
.L_x_154:
[----:B-1----:R1:W2:Y:S02]  /*8e70*/  SYNCS.PHASECHK.TRANS64.TRYWAIT P0, [R0+URZ], R2 ;  /* 0x00000002000075a7 */ /* 0x0022a400080011ff */
[----:B--2---:R-:W-:Y:S05]  /*8e80*/  @!P0 NANOSLEEP.SYNCS 0x989680 ;  /* 0x009896800000895d */ /* 0x004fea0003900000 */
[----:B------:R-:W2:Y:S02]  /*8e90*/  @!P0 SYNCS.PHASECHK.TRANS64 P0, [R0+URZ], R2 ;  /* 0x00000002000085a7 */ /* 0x000ea400080010ff */
[----:B--2---:R-:W-:Y:S05]  /*8ea0*/  @!P0 BRA `(.L_x_154) ;  /* 0xfffffffc00f08947 */ /* 0x004fea000383ffff */
[----:B------:R-:W-:Y:S05]  /*8eb0*/  BRA `(.L_x_155) ;  /* 0xffffffa800187947 */ /* 0x000fea000383ffff */
.L_x_51:
[----:B------:R-:W-:-:S07]  /*8ec0*/  MOV R0, UR5 ;  /* 0x0000000500007c02 */ /* 0x000fce0008000f00 */
.L_x_156:
[----:B-1----:R1:W2:Y:S02]  /*8ed0*/  SYNCS.PHASECHK.TRANS64.TRYWAIT P0, [R0+URZ], R2 ;  /* 0x00000002000075a7 */ /* 0x0022a400080011ff */
[----:B--2---:R-:W-:Y:S05]  /*8ee0*/  @!P0 NANOSLEEP.SYNCS 0x989680 ;  /* 0x009896800000895d */ /* 0x004fea0003900000 */
[----:B------:R-:W2:Y:S02]  /*8ef0*/  @!P0 SYNCS.PHASECHK.TRANS64 P0, [R0+URZ], R2 ;  /* 0x00000002000085a7 */ /* 0x000ea400080010ff */
[----:B--2---:R-:W-:Y:S05]  /*8f00*/  @!P0 BRA `(.L_x_156) ;  /* 0xfffffffc00f08947 */ /* 0x004fea000383ffff */
[----:B------:R-:W-:Y:S05]  /*8f10*/  BRA `(.L_x_157) ;  /* 0xffffffa800287947 */ /* 0x000fea000383ffff */
.L_x_52:
[----:B------:R-:W-:-:S07]  /*8f20*/  MOV R0, UR5 ;  /* 0x0000000500007c02 */ /* 0x000fce0008000f00 */
.L_x_158:
[----:B-1----:R1:W2:Y:S02]  /*8f30*/  SYNCS.PHASECHK.TRANS64.TRYWAIT P0, [R0+URZ], R2 ;  /* 0x00000002000075a7 */ /* 0x0022a400080011ff */
[----:B--2---:R-:W-:Y:S05]  /*8f40*/  @!P0 NANOSLEEP.SYNCS 0x989680 ;  /* 0x009896800000895d */ /* 0x004fea0003900000 */
[----:B------:R-:W2:Y:S02]  /*8f50*/  @!P0 SYNCS.PHASECHK.TRANS64 P0, [R0+URZ], R2 ;  /* 0x00000002000085a7 */ /* 0x000ea400080010ff */
[----:B--2---:R-:W-:Y:S05]  /*8f60*/  @!P0 BRA `(.L_x_158) ;  /* 0xfffffffc00f08947 */ /* 0x004fea000383ffff */
[----:B------:R-:W-:Y:S05]  /*8f70*/  BRA `(.L_x_159) ;  /* 0xffffffa800387947 */ /* 0x000fea000383ffff */
.L_x_53:
[----:B------:R-:W-:-:S07]  /*8f80*/  MOV R0, UR5 ;  /* 0x0000000500007c02 */ /* 0x000fce0008000f00 */
.L_x_160:
[----:B-1----:R1:W2:Y:S02]  /*8f90*/  SYNCS.PHASECHK.TRANS64.TRYWAIT P0, [R0+URZ], R2 ;  /* 0x00000002000075a7 */ /* 0x0022a400080011ff */
[----:B--2---:R-:W-:Y:S05]  /*8fa0*/  @!P0 NANOSLEEP.SYNCS 0x989680 ;  /* 0x009896800000895d */ /* 0x004fea0003900000 */
[----:B------:R-:W2:Y:S02]  /*8fb0*/  @!P0 SYNCS.PHASECHK.TRANS64 P0, [R0+URZ], R2 ;  /* 0x00000002000085a7 */ /* 0x000ea400080010ff */
[----:B--2---:R-:W-:Y:S05]  /*8fc0*/  @!P0 BRA `(.L_x_160) ;  /* 0xfffffffc00f08947 */ /* 0x004fea000383ffff */
[----:B------:R-:W-:Y:S05]  /*8fd0*/  BRA `(.L_x_161) ;  /* 0xffffffa800487947 */ /* 0x000fea000383ffff */
.L_x_54:
[----:B------:R-:W-:-:S07]  /*8fe0*/  MOV R0, UR5 ;  /* 0x0000000500007c02 */ /* 0x000fce0008000f00 */
.L_x_162:
[----:B-1----:R1:W2:Y:S02]  /*8ff0*/  SYNCS.PHASECHK.TRANS64.TRYWAIT P0, [R0+URZ], R2 ;  /* 0x00000002000075a7 */ /* 0x0022a400080011ff */
[----:B--2---:R-:W-:Y:S05]  /*9000*/  @!P0 NANOSLEEP.SYNCS 0x989680 ;  /* 0x009896800000895d */ /* 0x004fea0003900000 */
[----:B------:R-:W2:Y:S02]  /*9010*/  @!P0 SYNCS.PHASECHK.TRANS64 P0, [R0+URZ], R2 ;  /* 0x00000002000085a7 */ /* 0x000ea400080010ff */
[----:B--2---:R-:W-:Y:S05]  /*9020*/  @!P0 BRA `(.L_x_162) ;  /* 0xfffffffc00f08947 */ /* 0x004fea000383ffff */
[----:B------:R-:W-:Y:S05]  /*9030*/  BRA `(.L_x_163) ;  /* 0xffffffa800587947 */ /* 0x000fea000383ffff */
.L_x_55:
[----:B------:R-:W-:-:S07]  /*9040*/  MOV R0, UR5 ;  /* 0x0000000500007c02 */ /* 0x000fce0008000f00 */
.L_x_164:
[----:B-1----:R1:W2:Y:S02]  /*9050*/  SYNCS.PHASECHK.TRANS64.TRYWAIT P0, [R0+URZ], R2 ;  /* 0x00000002000075a7 */ /* 0x0022a400080011ff */
[----:B--2---:R-:W-:Y:S05]  /*9060*/  @!P0 NANOSLEEP.SYNCS 0x989680 ;  /* 0x009896800000895d */ /* 0x004fea0003900000 */
[----:B------:R-:W2:Y:S02]  /*9070*/  @!P0 SYNCS.PHASECHK.TRANS64 P0, [R0+URZ], R2 ;  /* 0x00000002000085a7 */ /* 0x000ea400080010ff */
[----:B--2---:R-:W-:Y:S05]  /*9080*/  @!P0 BRA `(.L_x_164) ;  /* 0xfffffffc00f08947 */ /* 0x004fea000383ffff */
[----:B------:R-:W-:Y:S05]  /*9090*/  BRA `(.L_x_165) ;  /* 0xffffffa800687947 */ /* 0x000fea000383ffff */
.L_x_56:
[----:B------:R-:W-:-:S07]  /*90a0*/  MOV R0, UR5 ;  /* 0x0000000500007c02 */ /* 0x000fce0008000f00 */
.L_x_166:
[----:B-1----:R1:W2:Y:S02]  /*90b0*/  SYNCS.PHASECHK.TRANS64.TRYWAIT P0, [R0+URZ], R2 ;  /* 0x00000002000075a7 */ /* 0x0022a400080011ff */
[----:B--2---:R-:W-:Y:S05]  /*90c0*/  @!P0 NANOSLEEP.SYNCS 0x989680 ;  /* 0x009896800000895d */ /* 0x004fea0003900000 */
[----:B------:R-:W2:Y:S02]  /*90d0*/  @!P0 SYNCS.PHASECHK.TRANS64 P0, [R0+URZ], R2 ;  /* 0x00000002000085a7 */ /* 0x000ea400080010ff */
[----:B--2---:R-:W-:Y:S05]  /*90e0*/  @!P0 BRA `(.L_x_166) ;  /* 0xfffffffc00f08947 */ /* 0x004fea000383ffff */
[----:B------:R-:W-:Y:S05]  /*90f0*/  BRA `(.L_x_167) ;  /* 0xffffffa800787947 */ /* 0x000fea000383ffff */
.L_x_57:
[----:B------:R-:W-:-:S07]  /*9100*/  MOV R0, UR5 ;  /* 0x0000000500007c02 */ /* 0x000fce0008000f00 */
.L_x_168:
[----:B-1----:R1:W2:Y:S02]  /*9110*/  SYNCS.PHASECHK.TRANS64.TRYWAIT P0, [R0+URZ], R2 ;  /* 0x00000002000075a7 */ /* 0x0022a400080011ff */
[----:B--2---:R-:W-:Y:S05]  /*9120*/  @!P0 NANOSLEEP.SYNCS 0x989680 ;  /* 0x009896800000895d */ /* 0x004fea0003900000 */
[----:B------:R-:W2:Y:S02]  /*9130*/  @!P0 SYNCS.PHASECHK.TRANS64 P0, [R0+URZ], R2 ;  /* 0x00000002000085a7 */ /* 0x000ea400080010ff */
[----:B--2---:R-:W-:Y:S05]  /*9140*/  @!P0 BRA `(.L_x_168) ;  /* 0xfffffffc00f08947 */ /* 0x004fea000383ffff */
[----:B------:R-:W-:Y:S05]  /*9150*/  BRA `(.L_x_169) ;  /* 0xffffffa800887947 */ /* 0x000fea000383ffff */
.L_x_58:
[----:B------:R-:W-:-:S07]  /*9160*/  MOV R0, UR5 ;  /* 0x0000000500007c02 */ /* 0x000fce0008000f00 */
.L_x_170:
[----:B-1----:R1:W2:Y:S02]  /*9170*/  SYNCS.PHASECHK.TRANS64.TRYWAIT P0, [R0+URZ], R2 ;  /* 0x00000002000075a7 */ /* 0x0022a400080011ff */
[----:B--2---:R-:W-:Y:S05]  /*9180*/  @!P0 NANOSLEEP.SYNCS 0x989680 ;  /* 0x009896800000895d */ /* 0x004fea0003900000 */
[----:B------:R-:W2:Y:S02]  /*9190*/  @!P0 SYNCS.PHASECHK.TRANS64 P0, [R0+URZ], R2 ;  /* 0x00000002000085a7 */ /* 0x000ea400080010ff */
[----:B--2---:R-:W-:Y:S05]  /*91a0*/  @!P0 BRA `(.L_x_170) ;  /* 0xfffffffc00f08947 */ /* 0x004fea000383ffff */
[----:B------:R-:W-:Y:S05]  /*91b0*/  BRA `(.L_x_171) ;  /* 0xffffffa800987947 */ /* 0x000fea000383ffff */
.L_x_59:
[----:B------:R-:W-:-:S07]  /*91c0*/  MOV R0, UR5 ;  /* 0x0000000500007c02 */ /* 0x000fce0008000f00 */
.L_x_172:
[----:B-1----:R1:W2:Y:S02]  /*91d0*/  SYNCS.PHASECHK.TRANS64.TRYWAIT P0, [R0+URZ], R2 ;  /* 0x00000002000075a7 */ /* 0x0022a400080011ff */
[----:B--2---:R-:W-:Y:S05]  /*91e0*/  @!P0 NANOSLEEP.SYNCS 0x989680 ;  /* 0x009896800000895d */ /* 0x004fea0003900000 */
[----:B------:R-:W2:Y:S02]  /*91f0*/  @!P0 SYNCS.PHASECHK.TRANS64 P0, [R0+URZ], R2 ;  /* 0x00000002000085a7 */ /* 0x000ea400080010ff */
[----:B--2---:R-:W-:Y:S05]  /*9200*/  @!P0 BRA `(.L_x_172) ;  /* 0xfffffffc00f08947 */ /* 0x004fea000383ffff */
[----:B------:R-:W-:Y:S05]  /*9210*/  BRA `(.L_x_173) ;  /* 0xffffffa800a87947 */ /* 0x000fea000383ffff */
.L_x_60:
[----:B------:R-:W-:-:S07]  /*9220*/  MOV R0, UR5 ;  /* 0x0000000500007c02 */ /* 0x000fce0008000f00 */
.L_x_174:
[----:B-1----:R1:W2:Y:S02]  /*9230*/  SYNCS.PHASECHK.TRANS64.TRYWAIT P0, [R0+URZ], R2 ;  /* 0x00000002000075a7 */ /* 0x0022a400080011ff */
[----:B--2---:R-:W-:Y:S05]  /*9240*/  @!P0 NANOSLEEP.SYNCS 0x989680 ;  /* 0x009896800000895d */ /* 0x004fea0003900000 */
[----:B------:R-:W2:Y:S02]  /*9250*/  @!P0 SYNCS.PHASECHK.TRANS64 P0, [R0+URZ], R2 ;  /* 0x00000002000085a7 */ /* 0x000ea400080010ff */
[----:B--2---:R-:W-:Y:S05]  /*9260*/  @!P0 BRA `(.L_x_174) ;  /* 0xfffffffc00f08947 */ /* 0x004fea000383ffff */
[----:B------:R-:W-:Y:S05]  /*9270*/  BRA `(.L_x_175) ;  /* 0xffffffa800b87947 */ /* 0x000fea000383ffff */
.L_x_61:
[----:B------:R-:W-:-:S07]  /*9280*/  MOV R0, UR5 ;  /* 0x0000000500007c02 */ /* 0x000fce0008000f00 */
.L_x_176:
[----:B-1----:R1:W2:Y:S02]  /*9290*/  SYNCS.PHASECHK.TRANS64.TRYWAIT P0, [R0+URZ], R2 ;  /* 0x00000002000075a7 */ /* 0x0022a400080011ff */
[----:B--2---:R-:W-:Y:S05]  /*92a0*/  @!P0 NANOSLEEP.SYNCS 0x989680 ;  /* 0x009896800000895d */ /* 0x004fea0003900000 */
[----:B------:R-:W2:Y:S02]  /*92b0*/  @!P0 SYNCS.PHASECHK.TRANS64 P0, [R0+URZ], R2 ;  /* 0x00000002000085a7 */ /* 0x000ea400080010ff */
[----:B--2---:R-:W-:Y:S05]  /*92c0*/  @!P0 BRA `(.L_x_176) ;  /* 0xfffffffc00f08947 */ /* 0x004fea000383ffff */
[----:B------:R-:W-:Y:S05]  /*92d0*/  BRA `(.L_x_177) ;  /* 0xffffffa800c87947 */ /* 0x000fea000383ffff */
.L_x_62:
[----:B------:R-:W-:-:S07]  /*92e0*/  MOV R0, UR5 ;  /* 0x0000000500007c02 */ /* 0x000fce0008000f00 */
.L_x_178:
[----:B-1----:R1:W2:Y:S02]  /*92f0*/  SYNCS.PHASECHK.TRANS64.TRYWAIT P0, [R0+URZ], R2 ;  /* 0x00000002000075a7 */ /* 0x0022a400080011ff */
[----:B--2---:R-:W-:Y:S05]  /*9300*/  @!P0 NANOSLEEP.SYNCS 0x989680 ;  /* 0x009896800000895d */ /* 0x004fea0003900000 */
[----:B------:R-:W2:Y:S02]  /*9310*/  @!P0 SYNCS.PHASECHK.TRANS64 P0, [R0+URZ], R2 ;  /* 0x00000002000085a7 */ /* 0x000ea400080010ff */
[----:B--2---:R-:W-:Y:S05]  /*9320*/  @!P0 BRA `(.L_x_178) ;  /* 0xfffffffc00f08947 */ /* 0x004fea000383ffff */
[----:B------:R-:W-:Y:S05]  /*9330*/  BRA `(.L_x_179) ;  /* 0xffffffa800d87947 */ /* 0x000fea000383ffff */
.L_x_63:
[----:B------:R-:W-:-:S07]  /*9340*/  MOV R0, UR5 ;  /* 0x0000000500007c02 */ /* 0x000fce0008000f00 */
.L_x_180:
[----:B-1----:R1:W2:Y:S02]  /*9350*/  SYNCS.PHASECHK.TRANS64.TRYWAIT P0, [R0+URZ], R2 ;  /* 0x00000002000075a7 */ /* 0x0022a400080011ff */
[----:B--2---:R-:W-:Y:S05]  /*9360*/  @!P0 NANOSLEEP.SYNCS 0x989680 ;  /* 0x009896800000895d */ /* 0x004fea0003900000 */
[----:B------:R-:W2:Y:S02]  /*9370*/  @!P0 SYNCS.PHASECHK.TRANS64 P0, [R0+URZ], R2 ;  /* 0x00000002000085a7 */ /* 0x000ea400080010ff */
[----:B--2---:R-:W-:Y:S05]  /*9380*/  @!P0 BRA `(.L_x_180) ;  /* 0xfffffffc00f08947 */ /* 0x004fea000383ffff */
[----:B------:R-:W-:Y:S05]  /*9390*/  BRA `(.L_x_181) ;  /* 0xffffffa800e87947 */ /* 0x000fea000383ffff */
.L_x_64:
[----:B------:R-:W-:-:S07]  /*93a0*/  MOV R0, UR5 ;  /* 0x0000000500007c02 */ /* 0x000fce0008000f00 */
.L_x_182:
[----:B-1----:R1:W2:Y:S02]  /*93b0*/  SYNCS.PHASECHK.TRANS64.TRYWAIT P0, [R0+URZ], R2 ;  /* 0x00000002000075a7 */ /* 0x0022a400080011ff */
[----:B--2---:R-:W-:Y:S05]  /*93c0*/  @!P0 NANOSLEEP.SYNCS 0x989680 ;  /* 0x009896800000895d */ /* 0x004fea0003900000 */
[----:B------:R-:W2:Y:S02]  /*93d0*/  @!P0 SYNCS.PHASECHK.TRANS64 P0, [R0+URZ], R2 ;  /* 0x00000002000085a7 */ /* 0x000ea400080010ff */
[----:B--2---:R-:W-:Y:S05]  /*93e0*/  @!P0 BRA `(.L_x_182) ;  /* 0xfffffffc00f08947 */ /* 0x004fea000383ffff */
[----:B------:R-:W-:Y:S05]  /*93f0*/  BRA `(.L_x_183) ;  /* 0xffffffa800f87947 */ /* 0x000fea000383ffff */
.L_x_65:
[----:B------:R-:W-:-:S07]  /*9400*/  MOV R0, UR5 ;  /* 0x0000000500007c02 */ /* 0x000fce0008000f00 */
.L_x_184:
[----:B-1----:R1:W2:Y:S02]  /*9410*/  SYNCS.PHASECHK.TRANS64.TRYWAIT P0, [R0+URZ], R2 ;  /* 0x00000002000075a7 */ /* 0x0022a400080011ff */
[----:B--2---:R-:W-:Y:S05]  /*9420*/  @!P0 NANOSLEEP.SYNCS 0x989680 ;  /* 0x009896800000895d */ /* 0x004fea0003900000 */
[----:B------:R-:W2:Y:S02]  /*9430*/  @!P0 SYNCS.PHASECHK.TRANS64 P0, [R0+URZ], R2 ;  /* 0x00000002000085a7 */ /* 0x000ea400080010ff */
[----:B--2---:R-:W-:Y:S05]  /*9440*/  @!P0 BRA `(.L_x_184) ;  /* 0xfffffffc00f08947 */ /* 0x004fea000383ffff */
[----:B------:R-:W-:Y:S05]  /*9450*/  BRA `(.L_x_185) ;  /* 0xffffffac00087947 */ /* 0x000fea000383ffff */
.L_x_66:
[----:B------:R-:W-:-:S07]  /*9460*/  MOV R0, UR5 ;  /* 0x0000000500007c02 */ /* 0x000fce0008000f00 */
.L_x_186:
[----:B-1----:R1:W2:Y:S02]  /*9470*/  SYNCS.PHASECHK.TRANS64.TRYWAIT P0, [R0+URZ], R2 ;  /* 0x00000002000075a7 */ /* 0x0022a400080011ff */
[----:B--2---:R-:W-:Y:S05]  /*9480*/  @!P0 NANOSLEEP.SYNCS 0x989680 ;  /* 0x009896800000895d */ /* 0x004fea0003900000 */
[----:B------:R-:W2:Y:S02]  /*9490*/  @!P0 SYNCS.PHASECHK.TRANS64 P0, [R0+URZ], R2 ;  /* 0x00000002000085a7 */ /* 0x000ea400080010ff */
[----:B--2---:R-:W-:Y:S05]  /*94a0*/  @!P0 BRA `(.L_x_186) ;  /* 0xfffffffc00f08947 */ /* 0x004fea000383ffff */
[----:B------:R-:W-:Y:S05]  /*94b0*/  BRA `(.L_x_187) ;  /* 0xffffffac00187947 */ /* 0x000fea000383ffff */
.L_x_69:
[----:B------:R-:W-:-:S07]  /*94c0*/  MOV R4, UR4 ;  /* 0x0000000400047c02 */ /* 0x000fce0008000f00 */
.L_x_188:
[----:B--2---:R2:W3:Y:S02]  /*94d0*/  SYNCS.PHASECHK.TRANS64.TRYWAIT P1, [R4+URZ+0x248], R6 ;  /* 0x00024806040075a7 */ /* 0x0044e400080211ff */
[----:B---3--:R-:W-:Y:S05]  /*94e0*/  @!P1 NANOSLEEP.SYNCS 0x989680 ;  /* 0x009896800000995d */ /* 0x008fea0003900000 */
[----:B------:R-:W3:Y:S02]  /*94f0*/  @!P1 SYNCS.PHASECHK.TRANS64 P1, [R4+URZ+0x248], R6 ;  /* 0x00024806040095a7 */ /* 0x000ee400080210ff */
[----:B---3--:R-:W-:Y:S05]  /*9500*/  @!P1 BRA `(.L_x_188) ;  /* 0xfffffffc00f09947 */ /* 0x008fea000383ffff */
[----:B------:R-:W-:Y:S05]  /*9510*/  BRA `(.L_x_189) ;  /* 0xffffffac00887947 */ /* 0x000fea000383ffff */
.L_x_70:
[----:B--2---:R-:W-:-:S07]  /*9520*/  MOV R4, UR4 ;  /* 0x0000000400047c02 */ /* 0x004fce0008000f00 */
.L_x_190:
[----:B--2---:R2:W3:Y:S02]  /*9530*/  SYNCS.PHASECHK.TRANS64.TRYWAIT P1, [R4+URZ+0x240], R5 ;  /* 0x00024005040075a7 */ /* 0x0044e400080211ff */
[----:B---3--:R-:W-:Y:S05]  /*9540*/  @!P1 NANOSLEEP.SYNCS 0x989680 ;  /* 0x009896800000995d */ /* 0x008fea0003900000 */
[----:B------:R-:W3:Y:S02]  /*9550*/  @!P1 SYNCS.PHASECHK.TRANS64 P1, [R4+URZ+0x240], R5 ;  /* 0x00024005040095a7 */ /* 0x000ee400080210ff */
[----:B---3--:R-:W-:Y:S05]  /*9560*/  @!P1 BRA `(.L_x_190) ;  /* 0xfffffffc00f09947 */ /* 0x008fea000383ffff */
[----:B------:R-:W-:Y:S05]  /*9570*/  BRA `(.L_x_191) ;  /* 0xffffffac00907947 */ /* 0x000fea000383ffff */
.L_x_78:
[----:B------:R-:W-:-:S07]  /*9580*/  MOV R0, UR15 ;  /* 0x0000000f00007c02 */ /* 0x000fce0008000f00 */
.L_x_192:
[----:B-1----:R1:W2:Y:S02]  /*9590*/  SYNCS.PHASECHK.TRANS64.TRYWAIT P0, [R0+URZ+0x240], R4 ;  /* 0x00024004000075a7 */ /* 0x0022a400080011ff */
[----:B--2---:R-:W-:Y:S05]  /*95a0*/  @!P0 NANOSLEEP.SYNCS 0x989680 ;  /* 0x009896800000895d */ /* 0x004fea0003900000 */
[----:B------:R-:W2:Y:S02]  /*95b0*/  @!P0 SYNCS.PHASECHK.TRANS64 P0, [R0+URZ+0x240], R4 ;  /* 0x00024004000085a7 */ /* 0x000ea400080010ff */
[----:B--2---:R-:W-:Y:S05]  /*95c0*/  @!P0 BRA `(.L_x_192) ;  /* 0xfffffffc00f08947 */ /* 0x004fea000383ffff */
[----:B------:R-:W-:Y:S05]  /*95d0*/  BRA `(.L_x_193) ;  /* 0xffffffb400007947 */ /* 0x000fea000383ffff */
.L_x_79:
[----:B------:R-:W-:-:S07]  /*95e0*/  MOV R4, UR19 ;  /* 0x0000001300047c02 */ /* 0x000fce0008000f00 */
.L_x_194:
[----:B-1----:R1:W2:Y:S02]  /*95f0*/  SYNCS.PHASECHK.TRANS64.TRYWAIT P0, [R4+URZ+0x260], R0 ;  /* 0x00026000040075a7 */ /* 0x0022a400080011ff */
[----:B--2---:R-:W-:Y:S05]  /*9600*/  @!P0 NANOSLEEP.SYNCS 0x989680 ;  /* 0x009896800000895d */ /* 0x004fea0003900000 */
[----:B------:R-:W2:Y:S02]  /*9610*/  @!P0 SYNCS.PHASECHK.TRANS64 P0, [R4+URZ+0x260], R0 ;  /* 0x00026000040085a7 */ /* 0x000ea400080010ff */
[----:B--2---:R-:W-:Y:S05]  /*9620*/  @!P0 BRA `(.L_x_194) ;  /* 0xfffffffc00f08947 */ /* 0x004fea000383ffff */
[----:B------:R-:W-:Y:S05]  /*9630*/  BRA `(.L_x_195) ;  /* 0xffffffb4001c7947 */ /* 0x000fea000383ffff */
.L_x_82:
[----:B-1----:R-:W-:Y:S07]  /*9640*/  MOV R0, UR12 ;  /* 0x0000000c00007c02 */ /* 0x002fee0008000f00 */
.L_x_196:
[----:B-1----:R1:W2:Y:S02]  /*9650*/  SYNCS.PHASECHK.TRANS64.TRYWAIT P0, [R0+URZ], R5 ;  /* 0x00000005000075a7 */ /* 0x0022a400080011ff */
[----:B--2---:R-:W-:Y:S05]  /*9660*/  @!P0 NANOSLEEP.SYNCS 0x989680 ;  /* 0x009896800000895d */ /* 0x004fea0003900000 */
[----:B------:R-:W2:Y:S02]  /*9670*/  @!P0 SYNCS.PHASECHK.TRANS64 P0, [R0+URZ], R5 ;  /* 0x00000005000085a7 */ /* 0x000ea400080010ff */
[----:B--2---:R-:W-:Y:S05]  /*9680*/  @!P0 BRA `(.L_x_196) ;  /* 0xfffffffc00f08947 */ /* 0x004fea000383ffff */
[----:B------:R-:W-:Y:S05]  /*9690*/  BRA `(.L_x_81) ;  /* 0xffffffb400407947 */ /* 0x000fea000383ffff */
.L_x_85:
[----:B------:R-:W-:-:S07]  /*96a0*/  MOV R0, UR4 ;  /* 0x0000000400007c02 */ /* 0x000fce0008000f00 */
.L_x_197:
[----:B-1----:R1:W3:Y:S02]  /*96b0*/  SYNCS.PHASECHK.TRANS64.TRYWAIT P0, [R0+URZ], R2 ;  /* 0x00000002000075a7 */ /* 0x0022e400080011ff */
[----:B---3--:R-:W-:Y:S05]  /*96c0*/  @!P0 NANOSLEEP.SYNCS 0x989680 ;  /* 0x009896800000895d */ /* 0x008fea0003900000 */
[----:B------:R-:W3:Y:S02]  /*96d0*/  @!P0 SYNCS.PHASECHK.TRANS64 P0, [R0+URZ], R2 ;  /* 0x00000002000085a7 */ /* 0x000ee400080010ff */
[----:B---3--:R-:W-:Y:S05]  /*96e0*/  @!P0 BRA `(.L_x_197) ;  /* 0xfffffffc00f08947 */ /* 0x008fea000383ffff */
[----:B------:R-:W-:Y:S05]  /*96f0*/  BRA `(.L_x_198) ;  /* 0xffffffb400ec7947 */ /* 0x000fea000383ffff */
.L_x_86:
[----:B------:R-:W-:-:S07]  /*9700*/  MOV R0, UR4 ;  /* 0x0000000400007c02 */ /* 0x000fce0008000f00 */
.L_x_199:
[----:B-1----:R1:W2:Y:S02]  /*9710*/  SYNCS.PHASECHK.TRANS64.TRYWAIT P0, [R0+URZ], R2 ;  /* 0x00000002000075a7 */ /* 0x0022a400080011ff */
[----:B--2---:R-:W-:Y:S05]  /*9720*/  @!P0 NANOSLEEP.SYNCS 0x989680 ;  /* 0x009896800000895d */ /* 0x004fea0003900000 */
[----:B------:R-:W2:Y:S02]  /*9730*/  @!P0 SYNCS.PHASECHK.TRANS64 P0, [R0+URZ], R2 ;  /* 0x00000002000085a7 */ /* 0x000ea400080010ff */
[----:B--2---:R-:W-:Y:S05]  /*9740*/  @!P0 BRA `(.L_x_199) ;  /* 0xfffffffc00f08947 */ /* 0x004fea000383ffff */
[----:B------:R-:W-:Y:S05]  /*9750*/  BRA `(.L_x_200) ;  /* 0xffffffb400f87947 */ /* 0x000fea000383ffff */
.L_x_91:
[----:B------:R-:W-:Y:S07]  /*9760*/  MOV R0, UR28 ;  /* 0x0000001c00007c02 */ /* 0x000fee0008000f00 */
.L_x_201:
[----:B--2---:R2:W3:Y:S02]  /*9770*/  SYNCS.PHASECHK.TRANS64.TRYWAIT P0, [R0+URZ+0x240], R3 ;  /* 0x00024003000075a7 */ /* 0x0044e400080011ff */
[----:B---3--:R-:W-:Y:S05]  /*9780*/  @!P0 NANOSLEEP.SYNCS 0x989680 ;  /* 0x009896800000895d */ /* 0x008fea0003900000 */
[----:B------:R-:W3:Y:S02]  /*9790*/  @!P0 SYNCS.PHASECHK.TRANS64 P0, [R0+URZ+0x240], R3 ;  /* 0x00024003000085a7 */ /* 0x000ee400080010ff */
[----:B---3--:R-:W-:Y:S05]  /*97a0*/  @!P0 BRA `(.L_x_201) ;  /* 0xfffffffc00f08947 */ /* 0x008fea000383ffff */
[----:B------:R-:W-:Y:S05]  /*97b0*/  BRA `(.L_x_202) ;  /* 0xffffffbc00207947 */ /* 0x000fea000383ffff */
.L_x_94:
[----:B------:R-:W-:Y:S07]  /*97c0*/  MOV R0, UR28 ;  /* 0x0000001c00007c02 */ /* 0x000fee0008000f00 */
.L_x_203:
[----:B--2---:R2:W3:Y:S02]  /*97d0*/  SYNCS.PHASECHK.TRANS64.TRYWAIT P3, [R0+URZ+0x238], R12 ;  /* 0x0002380c000075a7 */ /* 0x0044e400080611ff */
[----:B---3--:R-:W-:Y:S05]  /*97e0*/  @!P3 NANOSLEEP.SYNCS 0x989680 ;  /* 0x009896800000b95d */ /* 0x008fea0003900000 */
[----:B------:R-:W3:Y:S02]  /*97f0*/  @!P3 SYNCS.PHASECHK.TRANS64 P3, [R0+URZ+0x238], R12 ;  /* 0x0002380c0000b5a7 */ /* 0x000ee400080610ff */
[----:B---3--:R-:W-:Y:S05]  /*9800*/  @!P3 BRA `(.L_x_203) ;  /* 0xfffffffc00f0b947 */ /* 0x008fea000383ffff */
[----:B------:R-:W-:Y:S05]  /*9810*/  BRA `(.L_x_93) ;  /* 0xffffffc0007c7947 */ /* 0x000fea000383ffff */
.L_x_97:
[----:B--2---:R-:W-:Y:S07]  /*9820*/  MOV R0, UR28 ;  /* 0x0000001c00007c02 */ /* 0x004fee0008000f00 */
.L_x_204:
[----:B--2---:R2:W3:Y:S02]  /*9830*/  SYNCS.PHASECHK.TRANS64.TRYWAIT P0, [R0+URZ+0x228], R3 ;  /* 0x00022803000075a7 */ /* 0x0044e400080011ff */
[----:B---3--:R-:W-:Y:S05]  /*9840*/  @!P0 NANOSLEEP.SYNCS 0x989680 ;  /* 0x009896800000895d */ /* 0x008fea0003900000 */
[----:B------:R-:W3:Y:S02]  /*9850*/  @!P0 SYNCS.PHASECHK.TRANS64 P0, [R0+URZ+0x228], R3 ;  /* 0x00022803000085a7 */ /* 0x000ee400080010ff */
[----:B---3--:R-:W-:Y:S05]  /*9860*/  @!P0 BRA `(.L_x_204) ;  /* 0xfffffffc00f08947 */ /* 0x008fea000383ffff */
[----:B------:R-:W-:Y:S05]  /*9870*/  BRA `(.L_x_205) ;  /* 0xffffffc000c87947 */ /* 0x000fea000383ffff */
.L_x_100:
[----:B------:R-:W-:Y:S07]  /*9880*/  MOV R0, UR43 ;  /* 0x0000002b00007c02 */ /* 0x000fee0008000f00 */
.L_x_206:
[----:B-1----:R1:W2:Y:S02]  /*9890*/  SYNCS.PHASECHK.TRANS64.TRYWAIT P0, [R0+URZ+0x240], R2 ;  /* 0x00024002000075a7 */ /* 0x0022a400080011ff */
[----:B--2---:R-:W-:Y:S05]  /*98a0*/  @!P0 NANOSLEEP.SYNCS 0x989680 ;  /* 0x009896800000895d */ /* 0x004fea0003900000 */
[----:B------:R-:W2:Y:S02]  /*98b0*/  @!P0 SYNCS.PHASECHK.TRANS64 P0, [R0+URZ+0x240], R2 ;  /* 0x00024002000085a7 */ /* 0x000ea400080010ff */
[----:B--2---:R-:W-:Y:S05]  /*98c0*/  @!P0 BRA `(.L_x_206) ;  /* 0xfffffffc00f08947 */ /* 0x004fea000383ffff */
[----:B------:R-:W-:Y:S05]  /*98d0*/  BRA `(.L_x_207) ;  /* 0xffffffc800607947 */ /* 0x000fea000383ffff */
.L_x_111:
[----:B-1----:R-:W-:Y:S04]  /*98e0*/  MOV R3, UR43 ;  /* 0x0000002b00037c02 */ /* 0x002fe80008000f00 */
[----:B------:R1:W2:Y:S03]  /*98f0*/  SYNCS.PHASECHK.TRANS64.TRYWAIT P1, [R3+URZ+0x220], R4 ;  /* 0x00022004030075a7 */ /* 0x0002a600080211ff */
[----:B--2---:R-:W-:Y:S05]  /*9900*/  @!P1 NANOSLEEP.SYNCS 0x989680 ;  /* 0x009896800000995d */ /* 0x004fea0003900000 */
[----:B------:R-:W2:Y:S02]  /*9910*/  @!P1 SYNCS.PHASECHK.TRANS64 P1, [R3+URZ+0x220], R4 ;  /* 0x00022004030095a7 */ /* 0x000ea400080210ff */
[----:B--2---:R-:W-:Y:S05]  /*9920*/  @!P1 BRA `(.L_x_111) ;  /* 0xfffffffc00ec9947 */ /* 0x004fea000383ffff */
[----:B------:R-:W-:Y:S05]  /*9930*/  BRA `(.L_x_110) ;  /* 0xffffffd400bc7947 */ /* 0x000fea000383ffff */
.L_x_113:
[----:B-1----:R1:W4:Y:S02]  /*9940*/  SYNCS.PHASECHK.TRANS64.TRYWAIT P1, [R22+URZ+0x250], R0 ;  /* 0x00025000160075a7 */ /* 0x00232400080211ff */
[----:B----4-:R-:W-:Y:S05]  /*9950*/  @!P1 NANOSLEEP.SYNCS 0x989680 ;  /* 0x009896800000995d */ /* 0x010fea0003900000 */
[----:B------:R-:W4:Y:S02]  /*9960*/  @!P1 SYNCS.PHASECHK.TRANS64 P1, [R22+URZ+0x250], R0 ;  /* 0x00025000160095a7 */ /* 0x000f2400080210ff */
[----:B----4-:R-:W-:Y:S05]  /*9970*/  @!P1 BRA `(.L_x_113) ;  /* 0xfffffffc00f09947 */ /* 0x010fea000383ffff */
[----:B------:R-:W-:Y:S05]  /*9980*/  BRA `(.L_x_112) ;  /* 0xffffffd800047947 */ /* 0x000fea000383ffff */
        .weak           $__internal_0_$__cuda_sm10x_tcgen05_guardrail_trap_col_being_dealloced_not_returned_by_alloc
        .type           $__internal_0_$__cuda_sm10x_tcgen05_guardrail_trap_col_being_dealloced_not_returned_by_alloc,@function
        .size           $__internal_0_$__cuda_sm10x_tcgen05_guardrail_trap_col_being_dealloced_not_returned_by_alloc,($__internal_1_$__cuda_sm10x_tcgen05_guardrail_trap_phase_invalid_during_alloc - $__internal_0_$__cuda_sm10x_tcgen05_guardrail_trap_col_being_dealloced_not_returned_by_alloc)
$__internal_0_$__cuda_sm10x_tcgen05_guardrail_trap_col_being_dealloced_not_returned_by_alloc:
[----:B------:R-:W-:Y:S05]  /*9990*/  BPT.TRAP 0x1 ;  /* 0x000000040000795c */ /* 0x000fea0000300000 */
[----:B------:R-:W-:-:S04]  /*99a0*/  HFMA2 R3, -RZ, RZ, 0, 0 ;  /* 0x00000000ff037431 */ /* 0x000fc800000001ff */
[----:B------:R-:W-:Y:S05]  /*99b0*/  RET.REL.NODEC R2 `(_ZN7cutlass13device_kernelINS_4conv6kernel13ConvUniversalINS1_16ConvProblemShapeILNS1_8OperatorE1ELi3EEENS1_10collective14CollectiveConvINS1_47MainloopSm100TmaUmmaWarpSpecializedImplicitGemmILS5_1ELi34ELi3ELi1ELi2EN4cute5tupleIJNSA_1CILi1EEESD_SD_EEEEENSB_IJNSC_ILi128EEENSC_ILi64EEENSB_IJNSC_ILi32EEEEEEEEENS_12float_e4m3_tESL_NSA_8TiledMMAINSA_8MMA_AtomIJNSA_10MMA_TraitsINSA_19SM100_MMA_F8F6F4_SSEJSL_SL_fSG_SH_NSA_17integral_constantINSA_4UMMA5MajorELSS_0EEENSQ_ISS_LSS_1EEENSQ_INSR_7ScaleInELSV_0EEESW_EEEEEENSA_6LayoutISE_NSB_IJNSC_ILi0EEES10_S10_EEEEENSB_IJNSA_10UnderscoreES13_S13_EEEEENS7_6detail27Sm100ImplicitGemmTileTraitsINSA_20SM90_TMA_LOAD_IM2COLENSA_14ComposedLayoutINSA_7SwizzleILi1ELi4ELi3EEENSA_18smem_ptr_flag_bitsILi8EEENSZ_INSB_IJNSC_ILi8EEESI_EEENSB_IJSI_SD_EEEEEEEvEENS17_INSA_13SM90_TMA_LOADENS19_INS1A_ILi2ELi4ELi3EEES1D_NSZ_INSB_IJSH_S1E_EEENSB_IJSD_SH_EEEEEEEvEEEENS_8epilogue10collective18CollectiveEpilogueINS1S_23Sm100TmaWarpSpecializedILi1ELi1ELi64ELb0ELb0EEEJSK_NSB_IJNSZ_ISG_SD_EENSZ_ISH_SD_EEEEESL_NSB_IJNSB_IJllllEEESD_S10_EEESL_S21_NS1S_6fusion15FusionCallbacksIS1W_NS22_17LinearCombinationISL_fSL_fLNS_15FloatRoundStyleE2EEESK_S1Z_JEEENSA_5SM1004TMEM4LOAD26SM100_TMEM_LOAD_32dp32b64xES18_NS19_IS1L_S1D_NSZ_INSB_IJS1E_SH_EEENSB_IJSH_SD_EEEEEEENSA_39AutoVectorizingCopyWithAssumedAlignmentILi128EEENSA_21SM90_TMA_STORE_IM2COLES2F_S2H_S2H_EEEvvEEEEvNT_6ParamsE) ;  /* 0xffffff6402907950 */ /* 0x000fea0003c3ffff */
        .weak           $__internal_1_$__cuda_sm10x_tcgen05_guardrail_trap_phase_invalid_during_alloc
        .type           $__internal_1_$__cuda_sm10x_tcgen05_guardrail_trap_phase_invalid_during_alloc,@function
        .size           $__internal_1_$__cuda_sm10x_tcgen05_guardrail_trap_phase_invalid_during_alloc,($__internal_2_$__cuda_sm10x_tcgen05_guardrail_trap_unallocated_columns_being_dealloced - $__internal_1_$__cuda_sm10x_tcgen05_guardrail_trap_phase_invalid_during_alloc)
$__internal_1_$__cuda_sm10x_tcgen05_guardrail_trap_phase_invalid_during_alloc:
[----:B------:R-:W-:Y:S05]  /*99c0*/  BPT.TRAP 0x1 ;  /* 0x000000040000795c */ /* 0x000fea0000300000 */
[----:B------:R-:W-:-:S04]  /*99d0*/  MOV R3, 0x0 ;  /* 0x0000000000037802 */ /* 0x000fc80000000f00 */
[----:B------:R-:W-:Y:S05]  /*99e0*/  RET.REL.NODEC R2 `(_ZN7cutlass13device_kernelINS_4conv6kernel13ConvUniversalINS1_16ConvProblemShapeILNS1_8OperatorE1ELi3EEENS1_10collective14CollectiveConvINS1_47MainloopSm100TmaUmmaWarpSpecializedImplicitGemmILS5_1ELi34ELi3ELi1ELi2EN4cute5tupleIJNSA_1CILi1EEESD_SD_EEEEENSB_IJNSC_ILi128EEENSC_ILi64EEENSB_IJNSC_ILi32EEEEEEEEENS_12float_e4m3_tESL_NSA_8TiledMMAINSA_8MMA_AtomIJNSA_10MMA_TraitsINSA_19SM100_MMA_F8F6F4_SSEJSL_SL_fSG_SH_NSA_17integral_constantINSA_4UMMA5MajorELSS_0EEENSQ_ISS_LSS_1EEENSQ_INSR_7ScaleInELSV_0EEESW_EEEEEENSA_6LayoutISE_NSB_IJNSC_ILi0EEES10_S10_EEEEENSB_IJNSA_10UnderscoreES13_S13_EEEEENS7_6detail27Sm100ImplicitGemmTileTraitsINSA_20SM90_TMA_LOAD_IM2COLENSA_14ComposedLayoutINSA_7SwizzleILi1ELi4ELi3EEENSA_18smem_ptr_flag_bitsILi8EEENSZ_INSB_IJNSC_ILi8EEESI_EEENSB_IJSI_SD_EEEEEEEvEENS17_INSA_13SM90_TMA_LOADENS19_INS1A_ILi2ELi4ELi3EEES1D_NSZ_INSB_IJSH_S1E_EEENSB_IJSD_SH_EEEEEEEvEEEENS_8epilogue10collective18CollectiveEpilogueINS1S_23Sm100TmaWarpSpecializedILi1ELi1ELi64ELb0ELb0EEEJSK_NSB_IJNSZ_ISG_SD_EENSZ_ISH_SD_EEEEESL_NSB_IJNSB_IJllllEEESD_S10_EEESL_S21_NS1S_6fusion15FusionCallbacksIS1W_NS22_17LinearCombinationISL_fSL_fLNS_15FloatRoundStyleE2EEESK_S1Z_JEEENSA_5SM1004TMEM4LOAD26SM100_TMEM_LOAD_32dp32b64xES18_NS19_IS1L_S1D_NSZ_INSB_IJS1E_SH_EEENSB_IJSH_SD_EEEEEEENSA_39AutoVectorizingCopyWithAssumedAlignmentILi128EEENSA_21SM90_TMA_STORE_IM2COLES2F_S2H_S2H_EEEvvEEEEvNT_6ParamsE) ;  /* 0xffffff6402847950 */ /* 0x000fea0003c3ffff */
        .weak           $__internal_2_$__cuda_sm10x_tcgen05_guardrail_trap_unallocated_columns_being_dealloced
        .type           $__internal_2_$__cuda_sm10x_tcgen05_guardrail_trap_unallocated_columns_being_dealloced,@function
        .size           $__internal_2_$__cuda_sm10x_tcgen05_guardrail_trap_unallocated_columns_being_dealloced,(.L_x_209 - $__internal_2_$__cuda_sm10x_tcgen05_guardrail_trap_unallocated_columns_being_dealloced)
$__internal_2_$__cuda_sm10x_tcgen05_guardrail_trap_unallocated_columns_being_dealloced:
[----:B------:R-:W-:Y:S05]  /*99f0*/  BPT.TRAP 0x1 ;  /* 0x000000040000795c */ /* 0x000fea0000300000 */
[----:B------:R-:W-:-:S04]  /*9a00*/  HFMA2 R3, -RZ, RZ, 0, 0 ;  /* 0x00000000ff037431 */ /* 0x000fc800000001ff */
[----:B------:R-:W-:Y:S05]  /*9a10*/  RET.REL.NODEC R2 `(_ZN7cutlass13device_kernelINS_4conv6kernel13ConvUniversalINS1_16ConvProblemShapeILNS1_8OperatorE1ELi3EEENS1_10collective14CollectiveConvINS1_47MainloopSm100TmaUmmaWarpSpecializedImplicitGemmILS5_1ELi34ELi3ELi1ELi2EN4cute5tupleIJNSA_1CILi1EEESD_SD_EEEEENSB_IJNSC_ILi128EEENSC_ILi64EEENSB_IJNSC_ILi32EEEEEEEEENS_12float_e4m3_tESL_NSA_8TiledMMAINSA_8MMA_AtomIJNSA_10MMA_TraitsINSA_19SM100_MMA_F8F6F4_SSEJSL_SL_fSG_SH_NSA_17integral_constantINSA_4UMMA5MajorELSS_0EEENSQ_ISS_LSS_1EEENSQ_INSR_7ScaleInELSV_0EEESW_EEEEEENSA_6LayoutISE_NSB_IJNSC_ILi0EEES10_S10_EEEEENSB_IJNSA_10UnderscoreES13_S13_EEEEENS7_6detail27Sm100ImplicitGemmTileTraitsINSA_20SM90_TMA_LOAD_IM2COLENSA_14ComposedLayoutINSA_7SwizzleILi1ELi4ELi3EEENSA_18smem_ptr_flag_bitsILi8EEENSZ_INSB_IJNSC_ILi8EEESI_EEENSB_IJSI_SD_EEEEEEEvEENS17_INSA_13SM90_TMA_LOADENS19_INS1A_ILi2ELi4ELi3EEES1D_NSZ_INSB_IJSH_S1E_EEENSB_IJSD_SH_EEEEEEEvEEEENS_8epilogue10collective18CollectiveEpilogueINS1S_23Sm100TmaWarpSpecializedILi1ELi1ELi64ELb0ELb0EEEJSK_NSB_IJNSZ_ISG_SD_EENSZ_ISH_SD_EEEEESL_NSB_IJNSB_IJllllEEESD_S10_EEESL_S21_NS1S_6fusion15FusionCallbacksIS1W_NS22_17LinearCombinationISL_fSL_fLNS_15FloatRoundStyleE2EEESK_S1Z_JEEENSA_5SM1004TMEM4LOAD26SM100_TMEM_LOAD_32dp32b64xES18_NS19_IS1L_S1D_NSZ_INSB_IJS1E_SH_EEENSB_IJSH_SD_EEEEEEENSA_39AutoVectorizingCopyWithAssumedAlignmentILi128EEENSA_21SM90_TMA_STORE_IM2COLES2F_S2H_S2H_EEEvvEEEEvNT_6ParamsE) ;  /* 0xffffff6402787950 */ /* 0x000fea0003c3ffff */
.L_x_208:
[----:B------:R-:W-:-:S00]  /*9a20*/  BRA `(.L_x_208) ;  /* 0xfffffffc00fc7947 */ /* 0x000fc0000383ffff */
[----:B------:R-:W-:-:S00]  /*9a30*/  NOP ;  /* 0x0000000000007918 */ /* 0x000fc00000000000 */
        /* <DEDUP_REMOVED lines=12> */
.L_x_209:


//--------------------- .nv.global.init           --------------------------
	.section	.nv.global.init,"aw",@progbits
.nv.global.init:
	.type		$str$29,@object
	.size		$str$29,($str$30 - $str$29)
$str$29:
        /*0000*/ 	.byte	0x28, 0x61, 0x64, 0x64, 0x72, 0x65, 0x73, 0x73, 0x20, 0x26, 0x20, 0x6d, 0x61, 0x73, 0x6b, 0x29
        /*0010*/ 	.byte	0x20, 0x3d, 0x3d, 0x20, 0x30, 0x00
	.type		$str$30,@object
	.size		$str$30,($str$28 - $str$30)
$str$30:
        /*0016*/ 	.byte	0x2f, 0x74, 0x6d, 0x70, 0x2f, 0x63, 0x75, 0x74, 0x6c, 0x61, 0x73, 0x73, 0x5f, 0x73, 0x77, 0x65
        /*0026*/ 	.byte	0x65, 0x70, 0x5f, 0x73, 0x72, 0x63, 0x2f, 0x69, 0x6e, 0x63, 0x6c, 0x75, 0x64, 0x65, 0x2f, 0x63
        /*0036*/ 	.byte	0x75, 0x74, 0x65, 0x2f, 0x70, 0x6f, 0x69, 0x6e, 0x74, 0x65, 0x72, 0x5f, 0x66, 0x6c, 0x61, 0x67
        /*0046*/ 	.byte	0x67, 0x65, 0x64, 0x2e, 0x68, 0x70, 0x70, 0x00
	.type		$str$28,@object
	.size		$str$28,($str$27 - $str$28)
$str$28:
        /*004e*/ 	.byte	0x2f, 0x74, 0x6d, 0x70, 0x2f, 0x63, 0x75, 0x74, 0x6c, 0x61, 0x73, 0x73, 0x5f, 0x73, 0x77, 0x65
        /*005e*/ 	.byte	0x65, 0x70, 0x5f, 0x73, 0x72, 0x63, 0x2f, 0x69, 0x6e, 0x63, 0x6c, 0x75, 0x64, 0x65, 0x2f, 0x63
        /*006e*/ 	.byte	0x75, 0x74, 0x65, 0x2f, 0x61, 0x74, 0x6f, 0x6d, 0x2f, 0x63, 0x6f, 0x70, 0x79, 0x5f, 0x74, 0x72
        /*007e*/ 	.byte	0x61, 0x69, 0x74, 0x73, 0x5f, 0x73, 0x6d, 0x31, 0x30, 0x30, 0x2e, 0x68, 0x70, 0x70, 0x00
	.type		$str$27,@object
	.size		$str$27,(__unnamed_1 - $str$27)
$str$27:
        /*008d*/ 	.byte	0x28, 0x28, 0x75, 0x69, 0x6e, 0x74, 0x33, 0x32, 0x5f, 0x74, 0x28, 0x74, 0x68, 0x72, 0x65, 0x61
        /*009d*/ 	.byte	0x64, 0x49, 0x64, 0x78, 0x2e, 0x78, 0x29, 0x20, 0x2f, 0x20, 0x33, 0x32, 0x29, 0x20, 0x25, 0x20
        /*00ad*/ 	.byte	0x34, 0x29, 0x20, 0x3d, 0x3d, 0x20, 0x28, 0x28, 0x28, 0x74, 0x6d, 0x65, 0x6d, 0x5f, 0x61, 0x64
        /*00bd*/ 	.byte	0x64, 0x72, 0x20, 0x3e, 0x3e, 0x20, 0x31, 0x36, 0x29, 0x20, 0x2f, 0x20, 0x33, 0x32, 0x29, 0x20
        /*00cd*/ 	.byte	0x25, 0x20, 0x34, 0x29, 0x00
	.type		__unnamed_1,@object
	.size		__unnamed_1,(__unnamed_2 - __unnamed_1)
__unnamed_1:
        /*00d2*/ 	.byte	0x61, 0x75, 0x74, 0x6f, 0x20, 0x63, 0x75, 0x74, 0x65, 0x3a, 0x3a, 0x61, 0x73, 0x5f, 0x70, 0x6f
        /* <DEDUP_REMOVED lines=24> */
        /*0262*/ 	.byte	0x43, 0x3c, 0x38, 0x31, 0x39, 0x32, 0x3e, 0x3e, 0x3e, 0x3e, 0x5d, 0x00
	.type		__unnamed_2,@object
	.size		__unnamed_2,(.L_2 - __unnamed_2)
__unnamed_2:
        /* <DEDUP_REMOVED lines=42> */
        /*050e*/ 	.byte	0x3e, 0x3e, 0x3e, 0x3e, 0x5d, 0x00
.L_2:


//--------------------- .nv.shared._ZN7cutlass13device_kernelINS_4conv6kernel13ConvUniversalINS1_16ConvProblemShapeILNS1_8OperatorE1ELi3EEENS1_10collective14CollectiveConvINS1_47MainloopSm100TmaUmmaWarpSpecializedImplicitGemmILS5_1ELi34ELi3ELi1ELi2EN4cute5tupleIJNSA_1CILi1EEESD_SD_EEEEENSB_IJNSC_ILi128EEENSC_ILi64EEENSB_IJNSC_ILi32EEEEEEEEENS_12float_e4m3_tESL_NSA_8TiledMMAINSA_8MMA_AtomIJNSA_10MMA_TraitsINSA_19SM100_MMA_F8F6F4_SSEJSL_SL_fSG_SH_NSA_17integral_constantINSA_4UMMA5MajorELSS_0EEENSQ_ISS_LSS_1EEENSQ_INSR_7ScaleInELSV_0EEESW_EEEEEENSA_6LayoutISE_NSB_IJNSC_ILi0EEES10_S10_EEEEENSB_IJNSA_10UnderscoreES13_S13_EEEEENS7_6detail27Sm100ImplicitGemmTileTraitsINSA_20SM90_TMA_LOAD_IM2COLENSA_14ComposedLayoutINSA_7SwizzleILi1ELi4ELi3EEENSA_18smem_ptr_flag_bitsILi8EEENSZ_INSB_IJNSC_ILi8EEESI_EEENSB_IJSI_SD_EEEEEEEvEENS17_INSA_13SM90_TMA_LOADENS19_INS1A_ILi2ELi4ELi3EEES1D_NSZ_INSB_IJSH_S1E_EEENSB_IJSD_SH_EEEEEEEvEEEENS_8epilogue10collective18CollectiveEpilogueINS1S_23Sm100TmaWarpSpecializedILi1ELi1ELi64ELb0ELb0EEEJSK_NSB_IJNSZ_ISG_SD_EENSZ_ISH_SD_EEEEESL_NSB_IJNSB_IJllllEEESD_S10_EEESL_S21_NS1S_6fusion15FusionCallbacksIS1W_NS22_17LinearCombinationISL_fSL_fLNS_15FloatRoundStyleE2EEESK_S1Z_JEEENSA_5SM1004TMEM4LOAD26SM100_TMEM_LOAD_32dp32b64xES18_NS19_IS1L_S1D_NSZ_INSB_IJS1E_SH_EEENSB_IJSH_SD_EEEEEEENSA_39AutoVectorizingCopyWithAssumedAlignmentILi128EEENSA_21SM90_TMA_STORE_IM2COLES2F_S2H_S2H_EEEvvEEEEvNT_6ParamsE --------------------------
	.section	.nv.shared._ZN7cutlass13device_kernelINS_4conv6kernel13ConvUniversalINS1_16ConvProblemShapeILNS1_8OperatorE1ELi3EEENS1_10collective14CollectiveConvINS1_47MainloopSm100TmaUmmaWarpSpecializedImplicitGemmILS5_1ELi34ELi3ELi1ELi2EN4cute5tupleIJNSA_1CILi1EEESD_SD_EEEEENSB_IJNSC_ILi128EEENSC_ILi64EEENSB_IJNSC_ILi32EEEEEEEEENS_12float_e4m3_tESL_NSA_8TiledMMAINSA_8MMA_AtomIJNSA_10MMA_TraitsINSA_19SM100_MMA_F8F6F4_SSEJSL_SL_fSG_SH_NSA_17integral_constantINSA_4UMMA5MajorELSS_0EEENSQ_ISS_LSS_1EEENSQ_INSR_7ScaleInELSV_0EEESW_EEEEEENSA_6LayoutISE_NSB_IJNSC_ILi0EEES10_S10_EEEEENSB_IJNSA_10UnderscoreES13_S13_EEEEENS7_6detail27Sm100ImplicitGemmTileTraitsINSA_20SM90_TMA_LOAD_IM2COLENSA_14ComposedLayoutINSA_7SwizzleILi1ELi4ELi3EEENSA_18smem_ptr_flag_bitsILi8EEENSZ_INSB_IJNSC_ILi8EEESI_EEENSB_IJSI_SD_EEEEEEEvEENS17_INSA_13SM90_TMA_LOADENS19_INS1A_ILi2ELi4ELi3EEES1D_NSZ_INSB_IJSH_S1E_EEENSB_IJSD_SH_EEEEEEEvEEEENS_8epilogue10collective18CollectiveEpilogueINS1S_23Sm100TmaWarpSpecializedILi1ELi1ELi64ELb0ELb0EEEJSK_NSB_IJNSZ_ISG_SD_EENSZ_ISH_SD_EEEEESL_NSB_IJNSB_IJllllEEESD_S10_EEESL_S21_NS1S_6fusion15FusionCallbacksIS1W_NS22_17LinearCombinationISL_fSL_fLNS_15FloatRoundStyleE2EEESK_S1Z_JEEENSA_5SM1004TMEM4LOAD26SM100_TMEM_LOAD_32dp32b64xES18_NS19_IS1L_S1D_NSZ_INSB_IJS1E_SH_EEENSB_IJSH_SD_EEEEEEENSA_39AutoVectorizingCopyWithAssumedAlignmentILi128EEENSA_21SM90_TMA_STORE_IM2COLES2F_S2H_S2H_EEEvvEEEEvNT_6ParamsE,"aw",@nobits
	.sectionflags	@""
	.align	16
	.zero		1024


//--------------------- .nv.shared.reserved.0     --------------------------
	.section	.nv.shared.reserved.0,"aw",@nobits
	.weak		__nv_reservedSMEM_offset_0_alias
	.size		__nv_reservedSMEM_offset_0_alias, 0, 64
	.other		__nv_reservedSMEM_offset_0_alias,@"STO_CUDA_RESERVED_SHARED STV_DEFAULT"
__nv_reservedSMEM_offset_0_alias:
	.zero		0
.nv.shared.reserved.0:
	.zero		64
	.weak		__nv_reservedSMEM_tcgen05_partition
	.type		__nv_reservedSMEM_tcgen05_partition,@object
	.size		__nv_reservedSMEM_tcgen05_partition,(.L_0 - __nv_reservedSMEM_tcgen05_partition)
__nv_reservedSMEM_tcgen05_partition:
	.zero		32
.L_0:


//--------------------- .nv.global                --------------------------
	.section	.nv.global,"aw",@nobits
.nv.global:
	.type		_ZN39_INTERNAL_f154c839_4_k_cu_cae0a38a_32564cute1_E,@object
	.size		_ZN39_INTERNAL_f154c839_4_k_cu_cae0a38a_32564cute1_E,(_ZN39_INTERNAL_f154c839_4_k_cu_cae0a38a_32564cuda3std3__45__cpo6cbeginE - _ZN39_INTERNAL_f154c839_4_k_cu_cae0a38a_32564cute1_E)
_ZN39_INTERNAL_f154c839_4_k_cu_cae0a38a_32564cute1_E:
	.zero		1
	.type		_ZN39_INTERNAL_f154c839_4_k_cu_cae0a38a_32564cuda3std3__45__cpo6cbeginE,@object
	.size		_ZN39_INTERNAL_f154c839_4_k_cu_cae0a38a_32564cuda3std3__45__cpo6cbeginE,(_ZN39_INTERNAL_f154c839_4_k_cu_cae0a38a_32564cuda3std3__48in_placeE - _ZN39_INTERNAL_f154c839_4_k_cu_cae0a38a_32564cuda3std3__45__cpo6cbeginE)
_ZN39_INTERNAL_f154c839_4_k_cu_cae0a38a_32564cuda3std3__45__cpo6cbeginE:
	.zero		1
	.type		_ZN39_INTERNAL_f154c839_4_k_cu_cae0a38a_32564cuda3std3__48in_placeE,@object
	.size		_ZN39_INTERNAL_f154c839_4_k_cu_cae0a38a_32564cuda3std3__48in_placeE,(_ZN39_INTERNAL_f154c839_4_k_cu_cae0a38a_32564cuda3std6ranges3__45__cpo9iter_moveE - _ZN39_INTERNAL_f154c839_4_k_cu_cae0a38a_32564cuda3std3__48in_placeE)
_ZN39_INTERNAL_f154c839_4_k_cu_cae0a38a_32564cuda3std3__48in_placeE:
	.zero		1
	.type		_ZN39_INTERNAL_f154c839_4_k_cu_cae0a38a_32564cuda3std6ranges3__45__cpo9iter_moveE,@object
	.size		_ZN39_INTERNAL_f154c839_4_k_cu_cae0a38a_32564cuda3std6ranges3__45__cpo9iter_moveE,(_ZN39_INTERNAL_f154c839_4_k_cu_cae0a38a_32564cuda3std3__45__cpo5beginE - _ZN39_INTERNAL_f154c839_4_k_cu_cae0a38a_32564cuda3std6ranges3__45__cpo9iter_moveE)
_ZN39_INTERNAL_f154c839_4_k_cu_cae0a38a_32564cuda3std6ranges3__45__cpo9iter_moveE:
	.zero		1
	.type		_ZN39_INTERNAL_f154c839_4_k_cu_cae0a38a_32564cuda3std3__45__cpo5beginE,@object
	.size		_ZN39_INTERNAL_f154c839_4_k_cu_cae0a38a_32564cuda3std3__45__cpo5beginE,(_ZN39_INTERNAL_f154c839_4_k_cu_cae0a38a_32564cuda3std3__441_GLOBAL__N__f154c839_4_k_cu_cae0a38a_32566ignoreE - _ZN39_INTERNAL_f154c839_4_k_cu_cae0a38a_32564cuda3std3__45__cpo5beginE)
_ZN39_INTERNAL_f154c839_4_k_cu_cae0a38a_32564cuda3std3__45__cpo5beginE:
	.zero		1
	.type		_ZN39_INTERNAL_f154c839_4_k_cu_cae0a38a_32564cuda3std3__441_GLOBAL__N__f154c839_4_k_cu_cae0a38a_32566ignoreE,@object
	.size		_ZN39_INTERNAL_f154c839_4_k_cu_cae0a38a_32564cuda3std3__441_GLOBAL__N__f154c839_4_k_cu_cae0a38a_32566ignoreE,(_ZN39_INTERNAL_f154c839_4_k_cu_cae0a38a_32564cute7productE - _ZN39_INTERNAL_f154c839_4_k_cu_cae0a38a_32564cuda3std3__441_GLOBAL__N__f154c839_4_k_cu_cae0a38a_32566ignoreE)
_ZN39_INTERNAL_f154c839_4_k_cu_cae0a38a_32564cuda3std3__441_GLOBAL__N__f154c839_4_k_cu_cae0a38a_32566ignoreE:
	.zero		1
	.type		_ZN39_INTERNAL_f154c839_4_k_cu_cae0a38a_32564cute7productE,@object
	.size		_ZN39_INTERNAL_f154c839_4_k_cu_cae0a38a_32564cute7productE,(_ZN39_INTERNAL_f154c839_4_k_cu_cae0a38a_32564cuda3std3__45__cpo3endE - _ZN39_INTERNAL_f154c839_4_k_cu_cae0a38a_32564cute7productE)
_ZN39_INTERNAL_f154c839_4_k_cu_cae0a38a_32564cute7productE:
	.zero		1
	.type		_ZN39_INTERNAL_f154c839_4_k_cu_cae0a38a_32564cuda3std3__45__cpo3endE,@object
	.size		_ZN39_INTERNAL_f154c839_4_k_cu_cae0a38a_32564cuda3std3__45__cpo3endE,(_ZN39_INTERNAL_f154c839_4_k_cu_cae0a38a_32564cuda3std3__419piecewise_constructE - _ZN39_INTERNAL_f154c839_4_k_cu_cae0a38a_32564cuda3std3__45__cpo3endE)
_ZN39_INTERNAL_f154c839_4_k_cu_cae0a38a_32564cuda3std3__45__cpo3endE:
	.zero		1
	.type		_ZN39_INTERNAL_f154c839_4_k_cu_cae0a38a_32564cuda3std3__419piecewise_constructE,@object
	.size		_ZN39_INTERNAL_f154c839_4_k_cu_cae0a38a_32564cuda3std3__419piecewise_constructE,(_ZN39_INTERNAL_f154c839_4_k_cu_cae0a38a_32564cuda3std3__45__cpo4cendE - _ZN39_INTERNAL_f154c839_4_k_cu_cae0a38a_32564cuda3std3__419piecewise_constructE)
_ZN39_INTERNAL_f154c839_4_k_cu_cae0a38a_32564cuda3std3__419piecewise_constructE:
	.zero		1
	.type		_ZN39_INTERNAL_f154c839_4_k_cu_cae0a38a_32564cuda3std3__45__cpo4cendE,@object
	.size		_ZN39_INTERNAL_f154c839_4_k_cu_cae0a38a_32564cuda3std3__45__cpo4cendE,(_ZN39_INTERNAL_f154c839_4_k_cu_cae0a38a_32564cuda3std6ranges3__45__cpo4swapE - _ZN39_INTERNAL_f154c839_4_k_cu_cae0a38a_32564cuda3std3__45__cpo4cendE)
_ZN39_INTERNAL_f154c839_4_k_cu_cae0a38a_32564cuda3std3__45__cpo4cendE:
	.zero		1
	.type		_ZN39_INTERNAL_f154c839_4_k_cu_cae0a38a_32564cuda3std6ranges3__45__cpo4swapE,@object
	.size		_ZN39_INTERNAL_f154c839_4_k_cu_cae0a38a_32564cuda3std6ranges3__45__cpo4swapE,(.L_10 - _ZN39_INTERNAL_f154c839_4_k_cu_cae0a38a_32564cuda3std6ranges3__45__cpo4swapE)
_ZN39_INTERNAL_f154c839_4_k_cu_cae0a38a_32564cuda3std6ranges3__45__cpo4swapE:
	.zero		1
.L_10:


//--------------------- .nv.constant0._ZN7cutlass13device_kernelINS_4conv6kernel13ConvUniversalINS1_16ConvProblemShapeILNS1_8OperatorE1ELi3EEENS1_10collective14CollectiveConvINS1_47MainloopSm100TmaUmmaWarpSpecializedImplicitGemmILS5_1ELi34ELi3ELi1ELi2EN4cute5tupleIJNSA_1CILi1EEESD_SD_EEEEENSB_IJNSC_ILi128EEENSC_ILi64EEENSB_IJNSC_ILi32EEEEEEEEENS_12float_e4m3_tESL_NSA_8TiledMMAINSA_8MMA_AtomIJNSA_10MMA_TraitsINSA_19SM100_MMA_F8F6F4_SSEJSL_SL_fSG_SH_NSA_17integral_constantINSA_4UMMA5MajorELSS_0EEENSQ_ISS_LSS_1EEENSQ_INSR_7ScaleInELSV_0EEESW_EEEEEENSA_6LayoutISE_NSB_IJNSC_ILi0EEES10_S10_EEEEENSB_IJNSA_10UnderscoreES13_S13_EEEEENS7_6detail27Sm100ImplicitGemmTileTraitsINSA_20SM90_TMA_LOAD_IM2COLENSA_14ComposedLayoutINSA_7SwizzleILi1ELi4ELi3EEENSA_18smem_ptr_flag_bitsILi8EEENSZ_INSB_IJNSC_ILi8EEESI_EEENSB_IJSI_SD_EEEEEEEvEENS17_INSA_13SM90_TMA_LOADENS19_INS1A_ILi2ELi4ELi3EEES1D_NSZ_INSB_IJSH_S1E_EEENSB_IJSD_SH_EEEEEEEvEEEENS_8epilogue10collective18CollectiveEpilogueINS1S_23Sm100TmaWarpSpecializedILi1ELi1ELi64ELb0ELb0EEEJSK_NSB_IJNSZ_ISG_SD_EENSZ_ISH_SD_EEEEESL_NSB_IJNSB_IJllllEEESD_S10_EEESL_S21_NS1S_6fusion15FusionCallbacksIS1W_NS22_17LinearCombinationISL_fSL_fLNS_15FloatRoundStyleE2EEESK_S1Z_JEEENSA_5SM1004TMEM4LOAD26SM100_TMEM_LOAD_32dp32b64xES18_NS19_IS1L_S1D_NSZ_INSB_IJS1E_SH_EEENSB_IJSH_SD_EEEEEEENSA_39AutoVectorizingCopyWithAssumedAlignmentILi128EEENSA_21SM90_TMA_STORE_IM2COLES2F_S2H_S2H_EEEvvEEEEvNT_6ParamsE --------------------------
	.section	.nv.constant0._ZN7cutlass13device_kernelINS_4conv6kernel13ConvUniversalINS1_16ConvProblemShapeILNS1_8OperatorE1ELi3EEENS1_10collective14CollectiveConvINS1_47MainloopSm100TmaUmmaWarpSpecializedImplicitGemmILS5_1ELi34ELi3ELi1ELi2EN4cute5tupleIJNSA_1CILi1EEESD_SD_EEEEENSB_IJNSC_ILi128EEENSC_ILi64EEENSB_IJNSC_ILi32EEEEEEEEENS_12float_e4m3_tESL_NSA_8TiledMMAINSA_8MMA_AtomIJNSA_10MMA_TraitsINSA_19SM100_MMA_F8F6F4_SSEJSL_SL_fSG_SH_NSA_17integral_constantINSA_4UMMA5MajorELSS_0EEENSQ_ISS_LSS_1EEENSQ_INSR_7ScaleInELSV_0EEESW_EEEEEENSA_6LayoutISE_NSB_IJNSC_ILi0EEES10_S10_EEEEENSB_IJNSA_10UnderscoreES13_S13_EEEEENS7_6detail27Sm100ImplicitGemmTileTraitsINSA_20SM90_TMA_LOAD_IM2COLENSA_14ComposedLayoutINSA_7SwizzleILi1ELi4ELi3EEENSA_18smem_ptr_flag_bitsILi8EEENSZ_INSB_IJNSC_ILi8EEESI_EEENSB_IJSI_SD_EEEEEEEvEENS17_INSA_13SM90_TMA_LOADENS19_INS1A_ILi2ELi4ELi3EEES1D_NSZ_INSB_IJSH_S1E_EEENSB_IJSD_SH_EEEEEEEvEEEENS_8epilogue10collective18CollectiveEpilogueINS1S_23Sm100TmaWarpSpecializedILi1ELi1ELi64ELb0ELb0EEEJSK_NSB_IJNSZ_ISG_SD_EENSZ_ISH_SD_EEEEESL_NSB_IJNSB_IJllllEEESD_S10_EEESL_S21_NS1S_6fusion15FusionCallbacksIS1W_NS22_17LinearCombinationISL_fSL_fLNS_15FloatRoundStyleE2EEESK_S1Z_JEEENSA_5SM1004TMEM4LOAD26SM100_TMEM_LOAD_32dp32b64xES18_NS19_IS1L_S1D_NSZ_INSB_IJS1E_SH_EEENSB_IJSH_SD_EEEEEEENSA_39AutoVectorizingCopyWithAssumedAlignmentILi128EEENSA_21SM90_TMA_STORE_IM2COLES2F_S2H_S2H_EEEvvEEEEvNT_6ParamsE,"a",@progbits
	.sectionflags	@""
	.align	4
.nv.constant0._ZN7cutlass13device_kernelINS_4conv6kernel13ConvUniversalINS1_16ConvProblemShapeILNS1_8OperatorE1ELi3EEENS1_10collective14CollectiveConvINS1_47MainloopSm100TmaUmmaWarpSpecializedImplicitGemmILS5_1ELi34ELi3ELi1ELi2EN4cute5tupleIJNSA_1CILi1EEESD_SD_EEEEENSB_IJNSC_ILi128EEENSC_ILi64EEENSB_IJNSC_ILi32EEEEEEEEENS_12float_e4m3_tESL_NSA_8TiledMMAINSA_8MMA_AtomIJNSA_10MMA_TraitsINSA_19SM100_MMA_F8F6F4_SSEJSL_SL_fSG_SH_NSA_17integral_constantINSA_4UMMA5MajorELSS_0EEENSQ_ISS_LSS_1EEENSQ_INSR_7ScaleInELSV_0EEESW_EEEEEENSA_6LayoutISE_NSB_IJNSC_ILi0EEES10_S10_EEEEENSB_IJNSA_10UnderscoreES13_S13_EEEEENS7_6detail27Sm100ImplicitGemmTileTraitsINSA_20SM90_TMA_LOAD_IM2COLENSA_14ComposedLayoutINSA_7SwizzleILi1ELi4ELi3EEENSA_18smem_ptr_flag_bitsILi8EEENSZ_INSB_IJNSC_ILi8EEESI_EEENSB_IJSI_SD_EEEEEEEvEENS17_INSA_13SM90_TMA_LOADENS19_INS1A_ILi2ELi4ELi3EEES1D_NSZ_INSB_IJSH_S1E_EEENSB_IJSD_SH_EEEEEEEvEEEENS_8epilogue10collective18CollectiveEpilogueINS1S_23Sm100TmaWarpSpecializedILi1ELi1ELi64ELb0ELb0EEEJSK_NSB_IJNSZ_ISG_SD_EENSZ_ISH_SD_EEEEESL_NSB_IJNSB_IJllllEEESD_S10_EEESL_S21_NS1S_6fusion15FusionCallbacksIS1W_NS22_17LinearCombinationISL_fSL_fLNS_15FloatRoundStyleE2EEESK_S1Z_JEEENSA_5SM1004TMEM4LOAD26SM100_TMEM_LOAD_32dp32b64xES18_NS19_IS1L_S1D_NSZ_INSB_IJS1E_SH_EEENSB_IJSH_SD_EEEEEEENSA_39AutoVectorizingCopyWithAssumedAlignmentILi128EEENSA_21SM90_TMA_STORE_IM2COLES2F_S2H_S2H_EEEvvEEEEvNT_6ParamsE:
	.zero		3200


//--------------------- SYMBOLS --------------------------

	.type		.nv.reservedSmem.offset0,@object
	.size		.nv.reservedSmem.offset0,0x4
	.type		.nv.reservedSmem.cap,@object
	.size		.nv.reservedSmem.cap,0x4
	.type		__assertfail,@function
